	.target	sm_90a

	.elftype	@"ET_EXEC"


//--------------------- .note.nv.tkinfo           --------------------------
	.section	.note.nv.tkinfo,"",@"SHT_NOTE"
	.sectionflags	@"SHF_NOTE_NV_TKINFO"
	.tkinfo
        /*0018*/ 	.word	0x00000002
        /*0030*/ 	.string	""
        /*0030*/ 	.string	"ptxas"
        /*0030*/ 	.string	"Cuda compilation tools, release 13.0, V13.0.88"
        /*0030*/ 	.string	"Build cuda_13.0.r13.0/compiler.36424714_0"
        /*0030*/ 	.string	"-arch sm_90a -m 64 "



//--------------------- .note.nv.cuinfo           --------------------------
	.section	.note.nv.cuinfo,"",@"SHT_NOTE"
	.sectionflags	@"SHF_NOTE_NV_CUINFO"
        /*0018*/ 	.short	0x0002
        /*001a*/ 	.short	0x005a
        /*001c*/ 	.short	0x0082
	.zero		2


//--------------------- .nv.info                  --------------------------
	.section	.nv.info,"",@"SHT_CUDA_INFO"
	.align	4


	//----- nvinfo : EIATTR_REGCOUNT
	.align		4
        /*0000*/ 	.byte	0x04, 0x2f
        /*0002*/ 	.short	(.L_12 - .L_11)
	.align		4
.L_11:
        /*0004*/ 	.word	index@(_ZN7cutlass13device_kernelINS_4gemm6kernel13GemmUniversalIN4cute5tupleIJiiiiEEENS1_10collective13CollectiveMmaINS1_40MainloopSm90TmaGmmaWarpSpecializedSparseILi13ENS5_IJNS4_1CILi2EEENSA_ILi1EEESC_EEENS1_35KernelTmaWarpSpecializedCooperativeEEENS5_IJNSA_ILi128EEENSA_ILi64EEESH_EEENS_6half_tENS5_IJNS4_6LayoutINS5_IJiNS5_IJSB_iEEEiEEENS5_IJlNS5_IJSC_SB_EEElEEEEENSK_INS5_IJNS5_IJNS5_IJNSA_ILi8EEESB_NSA_ILi4EEEEEEiEEENS5_IJNS5_IJNSA_ILi16EEESB_SB_EEEiEEEiEEENS5_IJNS5_IJNS5_IJSH_SU_NSA_ILi1024EEEEEENSA_ILi4096EEEEEENS5_IJNS5_IJSC_NSA_ILi512EEENSA_ILi32EEEEEElEEElEEEEEEEESJ_NS5_IJlSC_lEEENS4_8TiledMMAINS4_8MMA_AtomIJNS4_4SM904GMMA6SPARSE26GMMA_64x64x32_F32F16F16_SSILNS1D_5MajorE0ELS1G_0ELNS1D_7ScaleInE1ELS1H_1ELNS1D_9SparseSelE0EEEEEENSK_ISD_NS5_IJSC_NSA_ILi0EEES1L_EEEEENS5_IJNS4_10UnderscoreES1O_S1O_EEEEENS4_13SM90_TMA_LOADENS4_14ComposedLayoutINS4_7SwizzleILi2ELi4ELi3EEENS4_25smem_sparse_ptr_flag_bitsILi2ELi16EEENSK_INS5_IJNS5_IJSC_SQ_EEENS5_IJSB_S13_EEEEEENS5_IJNS5_IJS1L_SH_EEESN_EEEEEEEvNS4_8identityENS4_23SM90_TMA_LOAD_MULTICASTENS1S_INS1T_ILi3ELi4ELi3EEENS4_18smem_ptr_flag_bitsILi16EEENSK_INS5_IJSQ_SH_EEENS5_IJSH_SC_EEEEEEEvS24_EENS_8epilogue10collective6detail29Sm90TmaWarpSpecializedAdapterINS2F_15DefaultEpilogueIfNS5_IJSC_llEEES2J_NS2E_6thread17LinearCombinationIfLi1EffLNS2K_9ScaleType4KindE0ELNS_15FloatRoundStyleE2EfEENS1_15EpilogueDefaultEEEEEvvEEEEvNT_6ParamsE)
        /*0008*/ 	.word	0x000000a8


	//----- nvinfo : EIATTR_FRAME_SIZE
	.align		4
.L_12:
        /*000c*/ 	.byte	0x04, 0x11
        /*000e*/ 	.short	(.L_14 - .L_13)
	.align		4
.L_13:
        /*0010*/ 	.word	index@(_ZN7cutlass13device_kernelINS_4gemm6kernel13GemmUniversalIN4cute5tupleIJiiiiEEENS1_10collective13CollectiveMmaINS1_40MainloopSm90TmaGmmaWarpSpecializedSparseILi13ENS5_IJNS4_1CILi2EEENSA_ILi1EEESC_EEENS1_35KernelTmaWarpSpecializedCooperativeEEENS5_IJNSA_ILi128EEENSA_ILi64EEESH_EEENS_6half_tENS5_IJNS4_6LayoutINS5_IJiNS5_IJSB_iEEEiEEENS5_IJlNS5_IJSC_SB_EEElEEEEENSK_INS5_IJNS5_IJNS5_IJNSA_ILi8EEESB_NSA_ILi4EEEEEEiEEENS5_IJNS5_IJNSA_ILi16EEESB_SB_EEEiEEEiEEENS5_IJNS5_IJNS5_IJSH_SU_NSA_ILi1024EEEEEENSA_ILi4096EEEEEENS5_IJNS5_IJSC_NSA_ILi512EEENSA_ILi32EEEEEElEEElEEEEEEEESJ_NS5_IJlSC_lEEENS4_8TiledMMAINS4_8MMA_AtomIJNS4_4SM904GMMA6SPARSE26GMMA_64x64x32_F32F16F16_SSILNS1D_5MajorE0ELS1G_0ELNS1D_7ScaleInE1ELS1H_1ELNS1D_9SparseSelE0EEEEEENSK_ISD_NS5_IJSC_NSA_ILi0EEES1L_EEEEENS5_IJNS4_10UnderscoreES1O_S1O_EEEEENS4_13SM90_TMA_LOADENS4_14ComposedLayoutINS4_7SwizzleILi2ELi4ELi3EEENS4_25smem_sparse_ptr_flag_bitsILi2ELi16EEENSK_INS5_IJNS5_IJSC_SQ_EEENS5_IJSB_S13_EEEEEENS5_IJNS5_IJS1L_SH_EEESN_EEEEEEEvNS4_8identityENS4_23SM90_TMA_LOAD_MULTICASTENS1S_INS1T_ILi3ELi4ELi3EEENS4_18smem_ptr_flag_bitsILi16EEENSK_INS5_IJSQ_SH_EEENS5_IJSH_SC_EEEEEEEvS24_EENS_8epilogue10collective6detail29Sm90TmaWarpSpecializedAdapterINS2F_15DefaultEpilogueIfNS5_IJSC_llEEES2J_NS2E_6thread17LinearCombinationIfLi1EffLNS2K_9ScaleType4KindE0ELNS_15FloatRoundStyleE2EfEENS1_15EpilogueDefaultEEEEEvvEEEEvNT_6ParamsE)
        /*0014*/ 	.word	0x00000000


	//----- nvinfo : EIATTR_MIN_STACK_SIZE
	.align		4
.L_14:
        /*0018*/ 	.byte	0x04, 0x12
        /*001a*/ 	.short	(.L_16 - .L_15)
	.align		4
.L_15:
        /*001c*/ 	.word	index@(_ZN7cutlass13device_kernelINS_4gemm6kernel13GemmUniversalIN4cute5tupleIJiiiiEEENS1_10collective13CollectiveMmaINS1_40MainloopSm90TmaGmmaWarpSpecializedSparseILi13ENS5_IJNS4_1CILi2EEENSA_ILi1EEESC_EEENS1_35KernelTmaWarpSpecializedCooperativeEEENS5_IJNSA_ILi128EEENSA_ILi64EEESH_EEENS_6half_tENS5_IJNS4_6LayoutINS5_IJiNS5_IJSB_iEEEiEEENS5_IJlNS5_IJSC_SB_EEElEEEEENSK_INS5_IJNS5_IJNS5_IJNSA_ILi8EEESB_NSA_ILi4EEEEEEiEEENS5_IJNS5_IJNSA_ILi16EEESB_SB_EEEiEEEiEEENS5_IJNS5_IJNS5_IJSH_SU_NSA_ILi1024EEEEEENSA_ILi4096EEEEEENS5_IJNS5_IJSC_NSA_ILi512EEENSA_ILi32EEEEEElEEElEEEEEEEESJ_NS5_IJlSC_lEEENS4_8TiledMMAINS4_8MMA_AtomIJNS4_4SM904GMMA6SPARSE26GMMA_64x64x32_F32F16F16_SSILNS1D_5MajorE0ELS1G_0ELNS1D_7ScaleInE1ELS1H_1ELNS1D_9SparseSelE0EEEEEENSK_ISD_NS5_IJSC_NSA_ILi0EEES1L_EEEEENS5_IJNS4_10UnderscoreES1O_S1O_EEEEENS4_13SM90_TMA_LOADENS4_14ComposedLayoutINS4_7SwizzleILi2ELi4ELi3EEENS4_25smem_sparse_ptr_flag_bitsILi2ELi16EEENSK_INS5_IJNS5_IJSC_SQ_EEENS5_IJSB_S13_EEEEEENS5_IJNS5_IJS1L_SH_EEESN_EEEEEEEvNS4_8identityENS4_23SM90_TMA_LOAD_MULTICASTENS1S_INS1T_ILi3ELi4ELi3EEENS4_18smem_ptr_flag_bitsILi16EEENSK_INS5_IJSQ_SH_EEENS5_IJSH_SC_EEEEEEEvS24_EENS_8epilogue10collective6detail29Sm90TmaWarpSpecializedAdapterINS2F_15DefaultEpilogueIfNS5_IJSC_llEEES2J_NS2E_6thread17LinearCombinationIfLi1EffLNS2K_9ScaleType4KindE0ELNS_15FloatRoundStyleE2EfEENS1_15EpilogueDefaultEEEEEvvEEEEvNT_6ParamsE)
        /*0020*/ 	.word	0x00000000
.L_16:


//--------------------- .nv.compat                --------------------------
	.section	.nv.compat,"",@"SHT_CUDA_COMPAT_INFO"
	.align	4
        /*0000*/ 	.byte	0x02, 0x09, 0x01, 0x00, 0x02, 0x02, 0x04, 0x00, 0x02, 0x05, 0x05, 0x00, 0x03, 0x07, 0x01, 0x01
        /*0010*/ 	.byte	0x02, 0x03, 0x01, 0x00, 0x02, 0x06, 0x01, 0x00, 0x04, 0x0b, 0x08, 0x00, 0x00, 0x00, 0x00, 0x00
        /*0020*/ 	.byte	0x00, 0x00, 0x00, 0x00


//--------------------- .nv.info._ZN7cutlass13device_kernelINS_4gemm6kernel13GemmUniversalIN4cute5tupleIJiiiiEEENS1_10collective13CollectiveMmaINS1_40MainloopSm90TmaGmmaWarpSpecializedSparseILi13ENS5_IJNS4_1CILi2EEENSA_ILi1EEESC_EEENS1_35KernelTmaWarpSpecializedCooperativeEEENS5_IJNSA_ILi128EEENSA_ILi64EEESH_EEENS_6half_tENS5_IJNS4_6LayoutINS5_IJiNS5_IJSB_iEEEiEEENS5_IJlNS5_IJSC_SB_EEElEEEEENSK_INS5_IJNS5_IJNS5_IJNSA_ILi8EEESB_NSA_ILi4EEEEEEiEEENS5_IJNS5_IJNSA_ILi16EEESB_SB_EEEiEEEiEEENS5_IJNS5_IJNS5_IJSH_SU_NSA_ILi1024EEEEEENSA_ILi4096EEEEEENS5_IJNS5_IJSC_NSA_ILi512EEENSA_ILi32EEEEEElEEElEEEEEEEESJ_NS5_IJlSC_lEEENS4_8TiledMMAINS4_8MMA_AtomIJNS4_4SM904GMMA6SPARSE26GMMA_64x64x32_F32F16F16_SSILNS1D_5MajorE0ELS1G_0ELNS1D_7ScaleInE1ELS1H_1ELNS1D_9SparseSelE0EEEEEENSK_ISD_NS5_IJSC_NSA_ILi0EEES1L_EEEEENS5_IJNS4_10UnderscoreES1O_S1O_EEEEENS4_13SM90_TMA_LOADENS4_14ComposedLayoutINS4_7SwizzleILi2ELi4ELi3EEENS4_25smem_sparse_ptr_flag_bitsILi2ELi16EEENSK_INS5_IJNS5_IJSC_SQ_EEENS5_IJSB_S13_EEEEEENS5_IJNS5_IJS1L_SH_EEESN_EEEEEEEvNS4_8identityENS4_23SM90_TMA_LOAD_MULTICASTENS1S_INS1T_ILi3ELi4ELi3EEENS4_18smem_ptr_flag_bitsILi16EEENSK_INS5_IJSQ_SH_EEENS5_IJSH_SC_EEEEEEEvS24_EENS_8epilogue10collective6detail29Sm90TmaWarpSpecializedAdapterINS2F_15DefaultEpilogueIfNS5_IJSC_llEEES2J_NS2E_6thread17LinearCombinationIfLi1EffLNS2K_9ScaleType4KindE0ELNS_15FloatRoundStyleE2EfEENS1_15EpilogueDefaultEEEEEvvEEEEvNT_6ParamsE --------------------------
	.section	.nv.info._ZN7cutlass13device_kernelINS_4gemm6kernel13GemmUniversalIN4cute5tupleIJiiiiEEENS1_10collective13CollectiveMmaINS1_40MainloopSm90TmaGmmaWarpSpecializedSparseILi13ENS5_IJNS4_1CILi2EEENSA_ILi1EEESC_EEENS1_35KernelTmaWarpSpecializedCooperativeEEENS5_IJNSA_ILi128EEENSA_ILi64EEESH_EEENS_6half_tENS5_IJNS4_6LayoutINS5_IJiNS5_IJSB_iEEEiEEENS5_IJlNS5_IJSC_SB_EEElEEEEENSK_INS5_IJNS5_IJNS5_IJNSA_ILi8EEESB_NSA_ILi4EEEEEEiEEENS5_IJNS5_IJNSA_ILi16EEESB_SB_EEEiEEEiEEENS5_IJNS5_IJNS5_IJSH_SU_NSA_ILi1024EEEEEENSA_ILi4096EEEEEENS5_IJNS5_IJSC_NSA_ILi512EEENSA_ILi32EEEEEElEEElEEEEEEEESJ_NS5_IJlSC_lEEENS4_8TiledMMAINS4_8MMA_AtomIJNS4_4SM904GMMA6SPARSE26GMMA_64x64x32_F32F16F16_SSILNS1D_5MajorE0ELS1G_0ELNS1D_7ScaleInE1ELS1H_1ELNS1D_9SparseSelE0EEEEEENSK_ISD_NS5_IJSC_NSA_ILi0EEES1L_EEEEENS5_IJNS4_10UnderscoreES1O_S1O_EEEEENS4_13SM90_TMA_LOADENS4_14ComposedLayoutINS4_7SwizzleILi2ELi4ELi3EEENS4_25smem_sparse_ptr_flag_bitsILi2ELi16EEENSK_INS5_IJNS5_IJSC_SQ_EEENS5_IJSB_S13_EEEEEENS5_IJNS5_IJS1L_SH_EEESN_EEEEEEEvNS4_8identityENS4_23SM90_TMA_LOAD_MULTICASTENS1S_INS1T_ILi3ELi4ELi3EEENS4_18smem_ptr_flag_bitsILi16EEENSK_INS5_IJSQ_SH_EEENS5_IJSH_SC_EEEEEEEvS24_EENS_8epilogue10collective6detail29Sm90TmaWarpSpecializedAdapterINS2F_15DefaultEpilogueIfNS5_IJSC_llEEES2J_NS2E_6thread17LinearCombinationIfLi1EffLNS2K_9ScaleType4KindE0ELNS_15FloatRoundStyleE2EfEENS1_15EpilogueDefaultEEEEEvvEEEEvNT_6ParamsE,"",@"SHT_CUDA_INFO"
	.sectionflags	@""
	.align	4


	//----- nvinfo : EIATTR_CUDA_API_VERSION
	.align		4
        /*0000*/ 	.byte	0x04, 0x37
        /*0002*/ 	.short	(.L_18 - .L_17)
.L_17:
        /*0004*/ 	.word	0x00000082


	//----- nvinfo : EIATTR_KPARAM_INFO
	.align		4
.L_18:
        /*0008*/ 	.byte	0x04, 0x17
        /*000a*/ 	.short	(.L_20 - .L_19)
.L_19:
        /*000c*/ 	.word	0x00000000
        /*0010*/ 	.short	0x0000
        /*0012*/ 	.short	0x0070
        /*0014*/ 	.byte	0x00, 0xf0, 0x01, 0x14


	//----- nvinfo : EIATTR_SPARSE_MMA_MASK
	.align		4
.L_20:
        /*0018*/ 	.byte	0x03, 0x50
        /*001a*/ 	.short	0x0002


	//----- nvinfo : EIATTR_MAXREG_COUNT
	.align		4
        /*001c*/ 	.byte	0x03, 0x1b
        /*001e*/ 	.short	0x00a8


	//----- nvinfo : EIATTR_NUM_BARRIERS
	.align		4
        /*0020*/ 	.byte	0x02, 0x4c
        /*0022*/ 	.byte	0x01
	.zero		1


	//----- nvinfo : EIATTR_MERCURY_ISA_VERSION
	.align		4
        /*0024*/ 	.byte	0x03, 0x5f
        /*0026*/ 	.short	0x0101


	//----- nvinfo : EIATTR_INT_WARP_WIDE_INSTR_OFFSETS
	.align		4
        /*0028*/ 	.byte	0x04, 0x31
        /*002a*/ 	.short	(.L_22 - .L_21)


	//   ....[0]....
.L_21:
        /*002c*/ 	.word	0x00000650


	//   ....[1]....
        /*0030*/ 	.word	0x00000790


	//   ....[2]....
        /*0034*/ 	.word	0x00000830


	//----- nvinfo : EIATTR_COOP_GROUP_MASK_REGIDS
	.align		4
.L_22:
        /*0038*/ 	.byte	0x04, 0x29
        /*003a*/ 	.short	(.L_24 - .L_23)


	//   ....[0]....
.L_23:
        /*003c*/ 	.word	0xffffffff


	//   ....[1]....
        /*0040*/ 	.word	0xffffffff


	//   ....[2]....
        /*0044*/ 	.word	0xffffffff


	//   ....[3]....
        /*0048*/ 	.word	0xffffffff


	//   ....[4]....
        /*004c*/ 	.word	0xffffffff


	//   ....[5]....
        /*0050*/ 	.word	0xffffffff


	//----- nvinfo : EIATTR_COOP_GROUP_INSTR_OFFSETS
	.align		4
.L_24:
        /*0054*/ 	.byte	0x04, 0x28
        /*0056*/ 	.short	(.L_26 - .L_25)


	//   ....[0]....
.L_25:
        /*0058*/ 	.word	0x00000060


	//   ....[1]....
        /*005c*/ 	.word	0x00000070


	//   ....[2]....
        /*0060*/ 	.word	0x00000160


	//   ....[3]....
        /*0064*/ 	.word	0x00000460


	//   ....[4]....
        /*0068*/ 	.word	0x00000960


	//   ....[5]....
        /*006c*/ 	.word	0x000013e0


	//----- nvinfo : EIATTR_REG_RECONFIG
	.align		4
.L_26:
        /*0070*/ 	.byte	0x01, 0x54
	.zero		2


	//----- nvinfo : EIATTR_MBARRIER_INSTR_OFFSETS
	.align		4
        /*0074*/ 	.byte	0x04, 0x39
        /*0076*/ 	.short	(.L_28 - .L_27)


	//   ....[0]....
.L_27:
        /*0078*/ 	.word	0x00000280
        /*007c*/ 	.word	0x000000ff
        /*0080*/ 	.word	0x00000000
        /*0084*/ 	.short	0x0100
        /*0086*/ 	.byte	0x08
	.zero		1


	//   ....[1]....
        /*0088*/ 	.word	0x00000290
        /*008c*/ 	.word	0x000000ff
        /*0090*/ 	.word	0x00000068
        /*0094*/ 	.short	0x0100
        /*0096*/ 	.byte	0x08
	.zero		1


	//   ....[2]....
        /*0098*/ 	.word	0x000002a0
        /*009c*/ 	.word	0x000000ff
        /*00a0*/ 	.word	0x00000008
        /*00a4*/ 	.short	0x0100
        /*00a6*/ 	.byte	0x08
	.zero		1


	//   ....[3]....
        /*00a8*/ 	.word	0x000002b0
        /*00ac*/ 	.word	0x000000ff
        /*00b0*/ 	.word	0x00000070
        /*00b4*/ 	.short	0x0100
        /*00b6*/ 	.byte	0x08
	.zero		1


	//   ....[4]....
        /*00b8*/ 	.word	0x000002c0
        /*00bc*/ 	.word	0x000000ff
        /*00c0*/ 	.word	0x00000010
        /*00c4*/ 	.short	0x0100
        /*00c6*/ 	.byte	0x08
	.zero		1


	//   ....[5]....
        /*00c8*/ 	.word	0x000002d0
        /*00cc*/ 	.word	0x000000ff
        /*00d0*/ 	.word	0x00000078
        /*00d4*/ 	.short	0x0100
        /*00d6*/ 	.byte	0x08
	.zero		1


	//   ....[6]....
        /*00d8*/ 	.word	0x000002e0
        /*00dc*/ 	.word	0x000000ff
        /*00e0*/ 	.word	0x00000018
        /*00e4*/ 	.short	0x0100
        /*00e6*/ 	.byte	0x08
	.zero		1


	//   ....[7]....
        /*00e8*/ 	.word	0x000002f0
        /*00ec*/ 	.word	0x000000ff
        /*00f0*/ 	.word	0x00000080
        /*00f4*/ 	.short	0x0100
        /*00f6*/ 	.byte	0x08
	.zero		1


	//   ....[8]....
        /*00f8*/ 	.word	0x00000300
        /*00fc*/ 	.word	0x000000ff
        /*0100*/ 	.word	0x00000020
        /*0104*/ 	.short	0x0100
        /*0106*/ 	.byte	0x08
	.zero		1


	//   ....[9]....
        /*0108*/ 	.word	0x00000310
        /*010c*/ 	.word	0x000000ff
        /*0110*/ 	.word	0x00000088
        /*0114*/ 	.short	0x0100
        /*0116*/ 	.byte	0x08
	.zero		1


	//   ....[10]....
        /*0118*/ 	.word	0x00000320
        /*011c*/ 	.word	0x000000ff
        /*0120*/ 	.word	0x00000028
        /*0124*/ 	.short	0x0100
        /*0126*/ 	.byte	0x08
	.zero		1


	//   ....[11]....
        /*0128*/ 	.word	0x00000330
        /*012c*/ 	.word	0x000000ff
        /*0130*/ 	.word	0x00000090
        /*0134*/ 	.short	0x0100
        /*0136*/ 	.byte	0x08
	.zero		1


	//   ....[12]....
        /*0138*/ 	.word	0x00000340
        /*013c*/ 	.word	0x000000ff
        /*0140*/ 	.word	0x00000030
        /*0144*/ 	.short	0x0100
        /*0146*/ 	.byte	0x08
	.zero		1


	//   ....[13]....
        /*0148*/ 	.word	0x00000350
        /*014c*/ 	.word	0x000000ff
        /*0150*/ 	.word	0x00000098
        /*0154*/ 	.short	0x0100
        /*0156*/ 	.byte	0x08
	.zero		1


	//   ....[14]....
        /*0158*/ 	.word	0x00000360
        /*015c*/ 	.word	0x000000ff
        /*0160*/ 	.word	0x00000038
        /*0164*/ 	.short	0x0100
        /*0166*/ 	.byte	0x08
	.zero		1


	//   ....[15]....
        /*0168*/ 	.word	0x00000370
        /*016c*/ 	.word	0x000000ff
        /*0170*/ 	.word	0x000000a0
        /*0174*/ 	.short	0x0100
        /*0176*/ 	.byte	0x08
	.zero		1


	//   ....[16]....
        /*0178*/ 	.word	0x00000380
        /*017c*/ 	.word	0x000000ff
        /*0180*/ 	.word	0x00000040
        /*0184*/ 	.short	0x0100
        /*0186*/ 	.byte	0x08
	.zero		1


	//   ....[17]....
        /*0188*/ 	.word	0x00000390
        /*018c*/ 	.word	0x000000ff
        /*0190*/ 	.word	0x000000a8
        /*0194*/ 	.short	0x0100
        /*0196*/ 	.byte	0x08
	.zero		1


	//   ....[18]....
        /*0198*/ 	.word	0x000003a0
        /*019c*/ 	.word	0x000000ff
        /*01a0*/ 	.word	0x00000048
        /*01a4*/ 	.short	0x0100
        /*01a6*/ 	.byte	0x08
	.zero		1


	//   ....[19]....
        /*01a8*/ 	.word	0x000003b0
        /*01ac*/ 	.word	0x000000ff
        /*01b0*/ 	.word	0x000000b0
        /*01b4*/ 	.short	0x0100
        /*01b6*/ 	.byte	0x08
	.zero		1


	//   ....[20]....
        /*01b8*/ 	.word	0x000003c0
        /*01bc*/ 	.word	0x000000ff
        /*01c0*/ 	.word	0x00000050
        /*01c4*/ 	.short	0x0100
        /*01c6*/ 	.byte	0x08
	.zero		1


	//   ....[21]....
        /*01c8*/ 	.word	0x000003d0
        /*01cc*/ 	.word	0x000000ff
        /*01d0*/ 	.word	0x000000b8
        /*01d4*/ 	.short	0x0100
        /*01d6*/ 	.byte	0x08
	.zero		1


	//   ....[22]....
        /*01d8*/ 	.word	0x000003e0
        /*01dc*/ 	.word	0x000000ff
        /*01e0*/ 	.word	0x00000058
        /*01e4*/ 	.short	0x0100
        /*01e6*/ 	.byte	0x08
	.zero		1


	//   ....[23]....
        /*01e8*/ 	.word	0x000003f0
        /*01ec*/ 	.word	0x000000ff
        /*01f0*/ 	.word	0x000000c0
        /*01f4*/ 	.short	0x0100
        /*01f6*/ 	.byte	0x08
	.zero		1


	//   ....[24]....
        /*01f8*/ 	.word	0x00000400
        /*01fc*/ 	.word	0x000000ff
        /*0200*/ 	.word	0x00000060
        /*0204*/ 	.short	0x0100
        /*0206*/ 	.byte	0x08
	.zero		1


	//   ....[25]....
        /*0208*/ 	.word	0x00000410
        /*020c*/ 	.word	0x000000ff
        /*0210*/ 	.word	0x000000c8
        /*0214*/ 	.short	0x0100
        /*0216*/ 	.byte	0x08
	.zero		1


	//   ....[26]....
        /*0218*/ 	.word	0x00000890
        /*021c*/ 	.word	0x000000ff
        /*0220*/ 	.word	0x000000e0
        /*0224*/ 	.short	0x0100
        /*0226*/ 	.byte	0x06
	.zero		1


	//   ....[27]....
        /*0228*/ 	.word	0x00000900
        /*022c*/ 	.word	0x000000ff
        /*0230*/ 	.word	0x000000e8
        /*0234*/ 	.short	0x0100
        /*0236*/ 	.byte	0x06
	.zero		1


	//   ....[28]....
        /*0238*/ 	.word	0x00001620
        /*023c*/ 	.word	0x000000ff
        /*0240*/ 	.word	0x00000000
        /*0244*/ 	.short	0x010a
        /*0246*/ 	.byte	0x08
	.zero		1


	//   ....[29]....
        /*0248*/ 	.word	0x000016f0
        /*024c*/ 	.word	0x000000ff
        /*0250*/ 	.word	0x00000000
        /*0254*/ 	.short	0x010a
        /*0256*/ 	.byte	0x08
	.zero		1


	//   ....[30]....
        /*0258*/ 	.word	0x00001890
        /*025c*/ 	.word	0x00000012
        /*0260*/ 	.word	0x00000000
        /*0264*/ 	.short	0x0101
        /*0266*/ 	.byte	0x3f
	.zero		1


	//   ....[31]....
        /*0268*/ 	.word	0x00005260
        /*026c*/ 	.word	0x00000015
        /*0270*/ 	.word	0x00000068
        /*0274*/ 	.short	0x010a
        /*0276*/ 	.byte	0x3f
	.zero		1


	//   ....[32]....
        /*0278*/ 	.word	0x00005690
        /*027c*/ 	.word	0x00000008
        /*0280*/ 	.word	0x000000e8
        /*0284*/ 	.short	0x0101
        /*0286*/ 	.byte	0x3f
	.zero		1


	//   ....[33]....
        /*0288*/ 	.word	0x00005dd0
        /*028c*/ 	.word	0x00000007
        /*0290*/ 	.word	0x00000000
        /*0294*/ 	.short	0x010a
        /*0296*/ 	.byte	0x3f
	.zero		1


	//   ....[34]....
        /*0298*/ 	.word	0x00005e50
        /*029c*/ 	.word	0x00000008
        /*02a0*/ 	.word	0x00000000
        /*02a4*/ 	.short	0x010a
        /*02a6*/ 	.byte	0x3f
	.zero		1


	//   ....[35]....
        /*02a8*/ 	.word	0x00005ee0
        /*02ac*/ 	.word	0x00000009
        /*02b0*/ 	.word	0x00000000
        /*02b4*/ 	.short	0x010a
        /*02b6*/ 	.byte	0x3f
	.zero		1


	//   ....[36]....
        /*02b8*/ 	.word	0x00005f70
        /*02bc*/ 	.word	0x00000008
        /*02c0*/ 	.word	0x00000000
        /*02c4*/ 	.short	0x010a
        /*02c6*/ 	.byte	0x3f
	.zero		1


	//   ....[37]....
        /*02c8*/ 	.word	0x00006000
        /*02cc*/ 	.word	0x00000009
        /*02d0*/ 	.word	0x00000000
        /*02d4*/ 	.short	0x010a
        /*02d6*/ 	.byte	0x3f
	.zero		1


	//   ....[38]....
        /*02d8*/ 	.word	0x00006090
        /*02dc*/ 	.word	0x00000008
        /*02e0*/ 	.word	0x00000000
        /*02e4*/ 	.short	0x010a
        /*02e6*/ 	.byte	0x3f
	.zero		1


	//   ....[39]....
        /*02e8*/ 	.word	0x00006120
        /*02ec*/ 	.word	0x00000009
        /*02f0*/ 	.word	0x00000000
        /*02f4*/ 	.short	0x010a
        /*02f6*/ 	.byte	0x3f
	.zero		1


	//   ....[40]....
        /*02f8*/ 	.word	0x000061b0
        /*02fc*/ 	.word	0x00000008
        /*0300*/ 	.word	0x00000000
        /*0304*/ 	.short	0x010a
        /*0306*/ 	.byte	0x3f
	.zero		1


	//   ....[41]....
        /*0308*/ 	.word	0x00006240
        /*030c*/ 	.word	0x00000009
        /*0310*/ 	.word	0x00000000
        /*0314*/ 	.short	0x010a
        /*0316*/ 	.byte	0x3f
	.zero		1


	//   ....[42]....
        /*0318*/ 	.word	0x000062d0
        /*031c*/ 	.word	0x00000008
        /*0320*/ 	.word	0x00000000
        /*0324*/ 	.short	0x010a
        /*0326*/ 	.byte	0x3f
	.zero		1


	//   ....[43]....
        /*0328*/ 	.word	0x00006360
        /*032c*/ 	.word	0x00000009
        /*0330*/ 	.word	0x00000000
        /*0334*/ 	.short	0x010a
        /*0336*/ 	.byte	0x3f
	.zero		1


	//   ....[44]....
        /*0338*/ 	.word	0x000063f0
        /*033c*/ 	.word	0x00000006
        /*0340*/ 	.word	0x00000000
        /*0344*/ 	.short	0x010a
        /*0346*/ 	.byte	0x3f
	.zero		1


	//   ....[45]....
        /*0348*/ 	.word	0x00006480
        /*034c*/ 	.word	0x00000003
        /*0350*/ 	.word	0x00000000
        /*0354*/ 	.short	0x010a
        /*0356*/ 	.byte	0x3f
	.zero		1


	//   ....[46]....
        /*0358*/ 	.word	0x000064f0
        /*035c*/ 	.word	0x00000012
        /*0360*/ 	.word	0x00000000
        /*0364*/ 	.short	0x010a
        /*0366*/ 	.byte	0x3f
	.zero		1


	//   ....[47]....
        /*0368*/ 	.word	0x000065c0
        /*036c*/ 	.word	0x00000015
        /*0370*/ 	.word	0x00000068
        /*0374*/ 	.short	0x010a
        /*0376*/ 	.byte	0x3f
	.zero		1


	//   ....[48]....
        /*0378*/ 	.word	0x00006690
        /*037c*/ 	.word	0x00000007
        /*0380*/ 	.word	0x00000000
        /*0384*/ 	.short	0x010a
        /*0386*/ 	.byte	0x3f
	.zero		1


	//   ....[49]....
        /*0388*/ 	.word	0x000066e0
        /*038c*/ 	.word	0x00000008
        /*0390*/ 	.word	0x00000000
        /*0394*/ 	.short	0x010a
        /*0396*/ 	.byte	0x3f
	.zero		1


	//   ....[50]....
        /*0398*/ 	.word	0x00006730
        /*039c*/ 	.word	0x00000009
        /*03a0*/ 	.word	0x00000000
        /*03a4*/ 	.short	0x010a
        /*03a6*/ 	.byte	0x3f
	.zero		1


	//   ....[51]....
        /*03a8*/ 	.word	0x00006780
        /*03ac*/ 	.word	0x00000008
        /*03b0*/ 	.word	0x00000000
        /*03b4*/ 	.short	0x010a
        /*03b6*/ 	.byte	0x3f
	.zero		1


	//   ....[52]....
        /*03b8*/ 	.word	0x000067d0
        /*03bc*/ 	.word	0x00000009
        /*03c0*/ 	.word	0x00000000
        /*03c4*/ 	.short	0x010a
        /*03c6*/ 	.byte	0x3f
	.zero		1


	//   ....[53]....
        /*03c8*/ 	.word	0x00006820
        /*03cc*/ 	.word	0x00000008
        /*03d0*/ 	.word	0x00000000
        /*03d4*/ 	.short	0x010a
        /*03d6*/ 	.byte	0x3f
	.zero		1


	//   ....[54]....
        /*03d8*/ 	.word	0x00006870
        /*03dc*/ 	.word	0x00000009
        /*03e0*/ 	.word	0x00000000
        /*03e4*/ 	.short	0x010a
        /*03e6*/ 	.byte	0x3f
	.zero		1


	//   ....[55]....
        /*03e8*/ 	.word	0x000068c0
        /*03ec*/ 	.word	0x00000008
        /*03f0*/ 	.word	0x00000000
        /*03f4*/ 	.short	0x010a
        /*03f6*/ 	.byte	0x3f
	.zero		1


	//   ....[56]....
        /*03f8*/ 	.word	0x00006910
        /*03fc*/ 	.word	0x00000009
        /*0400*/ 	.word	0x00000000
        /*0404*/ 	.short	0x010a
        /*0406*/ 	.byte	0x3f
	.zero		1


	//   ....[57]....
        /*0408*/ 	.word	0x00006960
        /*040c*/ 	.word	0x00000008
        /*0410*/ 	.word	0x00000000
        /*0414*/ 	.short	0x010a
        /*0416*/ 	.byte	0x3f
	.zero		1


	//   ....[58]....
        /*0418*/ 	.word	0x000069b0
        /*041c*/ 	.word	0x00000009
        /*0420*/ 	.word	0x00000000
        /*0424*/ 	.short	0x010a
        /*0426*/ 	.byte	0x3f
	.zero		1


	//   ....[59]....
        /*0428*/ 	.word	0x00006a00
        /*042c*/ 	.word	0x00000006
        /*0430*/ 	.word	0x00000000
        /*0434*/ 	.short	0x010a
        /*0436*/ 	.byte	0x3f
	.zero		1


	//----- nvinfo : EIATTR_NUM_MBARRIERS
	.align		4
.L_28:
        /*0438*/ 	.byte	0x03, 0x38
        /*043a*/ 	.short	0x001c


	//----- nvinfo : EIATTR_EXIT_INSTR_OFFSETS
	.align		4
        /*043c*/ 	.byte	0x04, 0x1c
        /*043e*/ 	.short	(.L_30 - .L_29)


	//   ....[0]....
.L_29:
        /*0440*/ 	.word	0x00000ac0


	//   ....[1]....
        /*0444*/ 	.word	0x000012b0


	//   ....[2]....
        /*0448*/ 	.word	0x00004960


	//   ....[3]....
        /*044c*/ 	.word	0x00004ec0


	//   ....[4]....
        /*0450*/ 	.word	0x000064d0


	//----- nvinfo : EIATTR_MAX_THREADS
	.align		4
.L_30:
        /*0454*/ 	.byte	0x04, 0x05
        /*0456*/ 	.short	(.L_32 - .L_31)
.L_31:
        /*0458*/ 	.word	0x00000180
        /*045c*/ 	.word	0x00000001
        /*0460*/ 	.word	0x00000001


	//----- nvinfo : EIATTR_CRS_STACK_SIZE
	.align		4
.L_32:
        /*0464*/ 	.byte	0x04, 0x1e
        /*0466*/ 	.short	(.L_34 - .L_33)
.L_33:
        /*0468*/ 	.word	0x00000000


	//----- nvinfo : EIATTR_CBANK_PARAM_SIZE
	.align		4
.L_34:
        /*046c*/ 	.byte	0x03, 0x19
        /*046e*/ 	.short	0x0570


	//----- nvinfo : EIATTR_PARAM_CBANK
	.align		4
        /*0470*/ 	.byte	0x04, 0x0a
        /*0472*/ 	.short	(.L_36 - .L_35)
	.align		4
.L_35:
        /*0474*/ 	.word	index@(.nv.constant0._ZN7cutlass13device_kernelINS_4gemm6kernel13GemmUniversalIN4cute5tupleIJiiiiEEENS1_10collective13CollectiveMmaINS1_40MainloopSm90TmaGmmaWarpSpecializedSparseILi13ENS5_IJNS4_1CILi2EEENSA_ILi1EEESC_EEENS1_35KernelTmaWarpSpecializedCooperativeEEENS5_IJNSA_ILi128EEENSA_ILi64EEESH_EEENS_6half_tENS5_IJNS4_6LayoutINS5_IJiNS5_IJSB_iEEEiEEENS5_IJlNS5_IJSC_SB_EEElEEEEENSK_INS5_IJNS5_IJNS5_IJNSA_ILi8EEESB_NSA_ILi4EEEEEEiEEENS5_IJNS5_IJNSA_ILi16EEESB_SB_EEEiEEEiEEENS5_IJNS5_IJNS5_IJSH_SU_NSA_ILi1024EEEEEENSA_ILi4096EEEEEENS5_IJNS5_IJSC_NSA_ILi512EEENSA_ILi32EEEEEElEEElEEEEEEEESJ_NS5_IJlSC_lEEENS4_8TiledMMAINS4_8MMA_AtomIJNS4_4SM904GMMA6SPARSE26GMMA_64x64x32_F32F16F16_SSILNS1D_5MajorE0ELS1G_0ELNS1D_7ScaleInE1ELS1H_1ELNS1D_9SparseSelE0EEEEEENSK_ISD_NS5_IJSC_NSA_ILi0EEES1L_EEEEENS5_IJNS4_10UnderscoreES1O_S1O_EEEEENS4_13SM90_TMA_LOADENS4_14ComposedLayoutINS4_7SwizzleILi2ELi4ELi3EEENS4_25smem_sparse_ptr_flag_bitsILi2ELi16EEENSK_INS5_IJNS5_IJSC_SQ_EEENS5_IJSB_S13_EEEEEENS5_IJNS5_IJS1L_SH_EEESN_EEEEEEEvNS4_8identityENS4_23SM90_TMA_LOAD_MULTICASTENS1S_INS1T_ILi3ELi4ELi3EEENS4_18smem_ptr_flag_bitsILi16EEENSK_INS5_IJSQ_SH_EEENS5_IJSH_SC_EEEEEEEvS24_EENS_8epilogue10collective6detail29Sm90TmaWarpSpecializedAdapterINS2F_15DefaultEpilogueIfNS5_IJSC_llEEES2J_NS2E_6thread17LinearCombinationIfLi1EffLNS2K_9ScaleType4KindE0ELNS_15FloatRoundStyleE2EfEENS1_15EpilogueDefaultEEEEEvvEEEEvNT_6ParamsE)
        /*0478*/ 	.short	0x0210
        /*047a*/ 	.short	0x0570


	//----- nvinfo : EIATTR_SW_WAR
	.align		4
.L_36:
        /*047c*/ 	.byte	0x04, 0x36
        /*047e*/ 	.short	(.L_38 - .L_37)
.L_37:
        /*0480*/ 	.word	0x00000008
.L_38:


//--------------------- .nv.callgraph             --------------------------
	.section	.nv.callgraph,"",@"SHT_CUDA_CALLGRAPH"
	.align	4
	.sectionentsize	8
	.align		4
        /*0000*/ 	.word	0x00000000
	.align		4
        /*0004*/ 	.word	0xffffffff
	.align		4
        /*0008*/ 	.word	0x00000000
	.align		4
        /*000c*/ 	.word	0xfffffffe
	.align		4
        /*0010*/ 	.word	0x00000000
	.align		4
        /*0014*/ 	.word	0xfffffffd
	.align		4
        /*0018*/ 	.word	0x00000000
	.align		4
        /*001c*/ 	.word	0xfffffffc


//--------------------- .nv.constant4             --------------------------
	.section	.nv.constant4,"a",@progbits
	.align	8
	.align		8
.nv.constant4:
        /*0000*/ 	.dword	_ZN39_INTERNAL_d2698a8b_4_k_cu_aa620e90_32654cuda3std3__45__cpo5beginE
	.align		8
        /*0008*/ 	.dword	_ZN39_INTERNAL_d2698a8b_4_k_cu_aa620e90_32654cuda3std3__45__cpo3endE
	.align		8
        /*0010*/ 	.dword	_ZN39_INTERNAL_d2698a8b_4_k_cu_aa620e90_32654cuda3std3__45__cpo6cbeginE
	.align		8
        /*0018*/ 	.dword	_ZN39_INTERNAL_d2698a8b_4_k_cu_aa620e90_32654cuda3std3__45__cpo4cendE
	.align		8
        /*0020*/ 	.dword	_ZN39_INTERNAL_d2698a8b_4_k_cu_aa620e90_32654cuda3std3__441_GLOBAL__N__d2698a8b_4_k_cu_aa620e90_32656ignoreE
	.align		8
        /*0028*/ 	.dword	_ZN39_INTERNAL_d2698a8b_4_k_cu_aa620e90_32654cuda3std3__419piecewise_constructE
	.align		8
        /*0030*/ 	.dword	_ZN39_INTERNAL_d2698a8b_4_k_cu_aa620e90_32654cuda3std3__48in_placeE
	.align		8
        /*0038*/ 	.dword	_ZN39_INTERNAL_d2698a8b_4_k_cu_aa620e90_32654cuda3std6ranges3__45__cpo4swapE
	.align		8
        /*0040*/ 	.dword	_ZN39_INTERNAL_d2698a8b_4_k_cu_aa620e90_32654cuda3std6ranges3__45__cpo9iter_moveE
	.align		8
        /*0048*/ 	.dword	_ZN39_INTERNAL_d2698a8b_4_k_cu_aa620e90_32654cute7productE
	.align		8
        /*0050*/ 	.dword	_ZN39_INTERNAL_d2698a8b_4_k_cu_aa620e90_32654cute1_E


//--------------------- .text._ZN7cutlass13device_kernelINS_4gemm6kernel13GemmUniversalIN4cute5tupleIJiiiiEEENS1_10collective13CollectiveMmaINS1_40MainloopSm90TmaGmmaWarpSpecializedSparseILi13ENS5_IJNS4_1CILi2EEENSA_ILi1EEESC_EEENS1_35KernelTmaWarpSpecializedCooperativeEEENS5_IJNSA_ILi128EEENSA_ILi64EEESH_EEENS_6half_tENS5_IJNS4_6LayoutINS5_IJiNS5_IJSB_iEEEiEEENS5_IJlNS5_IJSC_SB_EEElEEEEENSK_INS5_IJNS5_IJNS5_IJNSA_ILi8EEESB_NSA_ILi4EEEEEEiEEENS5_IJNS5_IJNSA_ILi16EEESB_SB_EEEiEEEiEEENS5_IJNS5_IJNS5_IJSH_SU_NSA_ILi1024EEEEEENSA_ILi4096EEEEEENS5_IJNS5_IJSC_NSA_ILi512EEENSA_ILi32EEEEEElEEElEEEEEEEESJ_NS5_IJlSC_lEEENS4_8TiledMMAINS4_8MMA_AtomIJNS4_4SM904GMMA6SPARSE26GMMA_64x64x32_F32F16F16_SSILNS1D_5MajorE0ELS1G_0ELNS1D_7ScaleInE1ELS1H_1ELNS1D_9SparseSelE0EEEEEENSK_ISD_NS5_IJSC_NSA_ILi0EEES1L_EEEEENS5_IJNS4_10UnderscoreES1O_S1O_EEEEENS4_13SM90_TMA_LOADENS4_14ComposedLayoutINS4_7SwizzleILi2ELi4ELi3EEENS4_25smem_sparse_ptr_flag_bitsILi2ELi16EEENSK_INS5_IJNS5_IJSC_SQ_EEENS5_IJSB_S13_EEEEEENS5_IJNS5_IJS1L_SH_EEESN_EEEEEEEvNS4_8identityENS4_23SM90_TMA_LOAD_MULTICASTENS1S_INS1T_ILi3ELi4ELi3EEENS4_18smem_ptr_flag_bitsILi16EEENSK_INS5_IJSQ_SH_EEENS5_IJSH_SC_EEEEEEEvS24_EENS_8epilogue10collective6detail29Sm90TmaWarpSpecializedAdapterINS2F_15DefaultEpilogueIfNS5_IJSC_llEEES2J_NS2E_6thread17LinearCombinationIfLi1EffLNS2K_9ScaleType4KindE0ELNS_15FloatRoundStyleE2EfEENS1_15EpilogueDefaultEEEEEvvEEEEvNT_6ParamsE --------------------------
	.section	.text._ZN7cutlass13device_kernelINS_4gemm6kernel13GemmUniversalIN4cute5tupleIJiiiiEEENS1_10collective13CollectiveMmaINS1_40MainloopSm90TmaGmmaWarpSpecializedSparseILi13ENS5_IJNS4_1CILi2EEENSA_ILi1EEESC_EEENS1_35KernelTmaWarpSpecializedCooperativeEEENS5_IJNSA_ILi128EEENSA_ILi64EEESH_EEENS_6half_tENS5_IJNS4_6LayoutINS5_IJiNS5_IJSB_iEEEiEEENS5_IJlNS5_IJSC_SB_EEElEEEEENSK_INS5_IJNS5_IJNS5_IJNSA_ILi8EEESB_NSA_ILi4EEEEEEiEEENS5_IJNS5_IJNSA_ILi16EEESB_SB_EEEiEEEiEEENS5_IJNS5_IJNS5_IJSH_SU_NSA_ILi1024EEEEEENSA_ILi4096EEEEEENS5_IJNS5_IJSC_NSA_ILi512EEENSA_ILi32EEEEEElEEElEEEEEEEESJ_NS5_IJlSC_lEEENS4_8TiledMMAINS4_8MMA_AtomIJNS4_4SM904GMMA6SPARSE26GMMA_64x64x32_F32F16F16_SSILNS1D_5MajorE0ELS1G_0ELNS1D_7ScaleInE1ELS1H_1ELNS1D_9SparseSelE0EEEEEENSK_ISD_NS5_IJSC_NSA_ILi0EEES1L_EEEEENS5_IJNS4_10UnderscoreES1O_S1O_EEEEENS4_13SM90_TMA_LOADENS4_14ComposedLayoutINS4_7SwizzleILi2ELi4ELi3EEENS4_25smem_sparse_ptr_flag_bitsILi2ELi16EEENSK_INS5_IJNS5_IJSC_SQ_EEENS5_IJSB_S13_EEEEEENS5_IJNS5_IJS1L_SH_EEESN_EEEEEEEvNS4_8identityENS4_23SM90_TMA_LOAD_MULTICASTENS1S_INS1T_ILi3ELi4ELi3EEENS4_18smem_ptr_flag_bitsILi16EEENSK_INS5_IJSQ_SH_EEENS5_IJSH_SC_EEEEEEEvS24_EENS_8epilogue10collective6detail29Sm90TmaWarpSpecializedAdapterINS2F_15DefaultEpilogueIfNS5_IJSC_llEEES2J_NS2E_6thread17LinearCombinationIfLi1EffLNS2K_9ScaleType4KindE0ELNS_15FloatRoundStyleE2EfEENS1_15EpilogueDefaultEEEEEvvEEEEvNT_6ParamsE,"ax",@progbits
	.align	128
.text._ZN7cutlass13device_kernelINS_4gemm6kernel13GemmUniversalIN4cute5tupleIJiiiiEEENS1_10collective13CollectiveMmaINS1_40MainloopSm90TmaGmmaWarpSpecializedSparseILi13ENS5_IJNS4_1CILi2EEENSA_ILi1EEESC_EEENS1_35KernelTmaWarpSpecializedCooperativeEEENS5_IJNSA_ILi128EEENSA_ILi64EEESH_EEENS_6half_tENS5_IJNS4_6LayoutINS5_IJiNS5_IJSB_iEEEiEEENS5_IJlNS5_IJSC_SB_EEElEEEEENSK_INS5_IJNS5_IJNS5_IJNSA_ILi8EEESB_NSA_ILi4EEEEEEiEEENS5_IJNS5_IJNSA_ILi16EEESB_SB_EEEiEEEiEEENS5_IJNS5_IJNS5_IJSH_SU_NSA_ILi1024EEEEEENSA_ILi4096EEEEEENS5_IJNS5_IJSC_NSA_ILi512EEENSA_ILi32EEEEEElEEElEEEEEEEESJ_NS5_IJlSC_lEEENS4_8TiledMMAINS4_8MMA_AtomIJNS4_4SM904GMMA6SPARSE26GMMA_64x64x32_F32F16F16_SSILNS1D_5MajorE0ELS1G_0ELNS1D_7ScaleInE1ELS1H_1ELNS1D_9SparseSelE0EEEEEENSK_ISD_NS5_IJSC_NSA_ILi0EEES1L_EEEEENS5_IJNS4_10UnderscoreES1O_S1O_EEEEENS4_13SM90_TMA_LOADENS4_14ComposedLayoutINS4_7SwizzleILi2ELi4ELi3EEENS4_25smem_sparse_ptr_flag_bitsILi2ELi16EEENSK_INS5_IJNS5_IJSC_SQ_EEENS5_IJSB_S13_EEEEEENS5_IJNS5_IJS1L_SH_EEESN_EEEEEEEvNS4_8identityENS4_23SM90_TMA_LOAD_MULTICASTENS1S_INS1T_ILi3ELi4ELi3EEENS4_18smem_ptr_flag_bitsILi16EEENSK_INS5_IJSQ_SH_EEENS5_IJSH_SC_EEEEEEEvS24_EENS_8epilogue10collective6detail29Sm90TmaWarpSpecializedAdapterINS2F_15DefaultEpilogueIfNS5_IJSC_llEEES2J_NS2E_6thread17LinearCombinationIfLi1EffLNS2K_9ScaleType4KindE0ELNS_15FloatRoundStyleE2EfEENS1_15EpilogueDefaultEEEEEvvEEEEvNT_6ParamsE:
        .type           _ZN7cutlass13device_kernelINS_4gemm6kernel13GemmUniversalIN4cute5tupleIJiiiiEEENS1_10collective13CollectiveMmaINS1_40MainloopSm90TmaGmmaWarpSpecializedSparseILi13ENS5_IJNS4_1CILi2EEENSA_ILi1EEESC_EEENS1_35KernelTmaWarpSpecializedCooperativeEEENS5_IJNSA_ILi128EEENSA_ILi64EEESH_EEENS_6half_tENS5_IJNS4_6LayoutINS5_IJiNS5_IJSB_iEEEiEEENS5_IJlNS5_IJSC_SB_EEElEEEEENSK_INS5_IJNS5_IJNS5_IJNSA_ILi8EEESB_NSA_ILi4EEEEEEiEEENS5_IJNS5_IJNSA_ILi16EEESB_SB_EEEiEEEiEEENS5_IJNS5_IJNS5_IJSH_SU_NSA_ILi1024EEEEEENSA_ILi4096EEEEEENS5_IJNS5_IJSC_NSA_ILi512EEENSA_ILi32EEEEEElEEElEEEEEEEESJ_NS5_IJlSC_lEEENS4_8TiledMMAINS4_8MMA_AtomIJNS4_4SM904GMMA6SPARSE26GMMA_64x64x32_F32F16F16_SSILNS1D_5MajorE0ELS1G_0ELNS1D_7ScaleInE1ELS1H_1ELNS1D_9SparseSelE0EEEEEENSK_ISD_NS5_IJSC_NSA_ILi0EEES1L_EEEEENS5_IJNS4_10UnderscoreES1O_S1O_EEEEENS4_13SM90_TMA_LOADENS4_14ComposedLayoutINS4_7SwizzleILi2ELi4ELi3EEENS4_25smem_sparse_ptr_flag_bitsILi2ELi16EEENSK_INS5_IJNS5_IJSC_SQ_EEENS5_IJSB_S13_EEEEEENS5_IJNS5_IJS1L_SH_EEESN_EEEEEEEvNS4_8identityENS4_23SM90_TMA_LOAD_MULTICASTENS1S_INS1T_ILi3ELi4ELi3EEENS4_18smem_ptr_flag_bitsILi16EEENSK_INS5_IJSQ_SH_EEENS5_IJSH_SC_EEEEEEEvS24_EENS_8epilogue10collective6detail29Sm90TmaWarpSpecializedAdapterINS2F_15DefaultEpilogueIfNS5_IJSC_llEEES2J_NS2E_6thread17LinearCombinationIfLi1EffLNS2K_9ScaleType4KindE0ELNS_15FloatRoundStyleE2EfEENS1_15EpilogueDefaultEEEEEvvEEEEvNT_6ParamsE,@function
        .size           _ZN7cutlass13device_kernelINS_4gemm6kernel13GemmUniversalIN4cute5tupleIJiiiiEEENS1_10collective13CollectiveMmaINS1_40MainloopSm90TmaGmmaWarpSpecializedSparseILi13ENS5_IJNS4_1CILi2EEENSA_ILi1EEESC_EEENS1_35KernelTmaWarpSpecializedCooperativeEEENS5_IJNSA_ILi128EEENSA_ILi64EEESH_EEENS_6half_tENS5_IJNS4_6LayoutINS5_IJiNS5_IJSB_iEEEiEEENS5_IJlNS5_IJSC_SB_EEElEEEEENSK_INS5_IJNS5_IJNS5_IJNSA_ILi8EEESB_NSA_ILi4EEEEEEiEEENS5_IJNS5_IJNSA_ILi16EEESB_SB_EEEiEEEiEEENS5_IJNS5_IJNS5_IJSH_SU_NSA_ILi1024EEEEEENSA_ILi4096EEEEEENS5_IJNS5_IJSC_NSA_ILi512EEENSA_ILi32EEEEEElEEElEEEEEEEESJ_NS5_IJlSC_lEEENS4_8TiledMMAINS4_8MMA_AtomIJNS4_4SM904GMMA6SPARSE26GMMA_64x64x32_F32F16F16_SSILNS1D_5MajorE0ELS1G_0ELNS1D_7ScaleInE1ELS1H_1ELNS1D_9SparseSelE0EEEEEENSK_ISD_NS5_IJSC_NSA_ILi0EEES1L_EEEEENS5_IJNS4_10UnderscoreES1O_S1O_EEEEENS4_13SM90_TMA_LOADENS4_14ComposedLayoutINS4_7SwizzleILi2ELi4ELi3EEENS4_25smem_sparse_ptr_flag_bitsILi2ELi16EEENSK_INS5_IJNS5_IJSC_SQ_EEENS5_IJSB_S13_EEEEEENS5_IJNS5_IJS1L_SH_EEESN_EEEEEEEvNS4_8identityENS4_23SM90_TMA_LOAD_MULTICASTENS1S_INS1T_ILi3ELi4ELi3EEENS4_18smem_ptr_flag_bitsILi16EEENSK_INS5_IJSQ_SH_EEENS5_IJSH_SC_EEEEEEEvS24_EENS_8epilogue10collective6detail29Sm90TmaWarpSpecializedAdapterINS2F_15DefaultEpilogueIfNS5_IJSC_llEEES2J_NS2E_6thread17LinearCombinationIfLi1EffLNS2K_9ScaleType4KindE0ELNS_15FloatRoundStyleE2EfEENS1_15EpilogueDefaultEEEEEvvEEEEvNT_6ParamsE,(.L_x_143 - _ZN7cutlass13device_kernelINS_4gemm6kernel13GemmUniversalIN4cute5tupleIJiiiiEEENS1_10collective13CollectiveMmaINS1_40MainloopSm90TmaGmmaWarpSpecializedSparseILi13ENS5_IJNS4_1CILi2EEENSA_ILi1EEESC_EEENS1_35KernelTmaWarpSpecializedCooperativeEEENS5_IJNSA_ILi128EEENSA_ILi64EEESH_EEENS_6half_tENS5_IJNS4_6LayoutINS5_IJiNS5_IJSB_iEEEiEEENS5_IJlNS5_IJSC_SB_EEElEEEEENSK_INS5_IJNS5_IJNS5_IJNSA_ILi8EEESB_NSA_ILi4EEEEEEiEEENS5_IJNS5_IJNSA_ILi16EEESB_SB_EEEiEEEiEEENS5_IJNS5_IJNS5_IJSH_SU_NSA_ILi1024EEEEEENSA_ILi4096EEEEEENS5_IJNS5_IJSC_NSA_ILi512EEENSA_ILi32EEEEEElEEElEEEEEEEESJ_NS5_IJlSC_lEEENS4_8TiledMMAINS4_8MMA_AtomIJNS4_4SM904GMMA6SPARSE26GMMA_64x64x32_F32F16F16_SSILNS1D_5MajorE0ELS1G_0ELNS1D_7ScaleInE1ELS1H_1ELNS1D_9SparseSelE0EEEEEENSK_ISD_NS5_IJSC_NSA_ILi0EEES1L_EEEEENS5_IJNS4_10UnderscoreES1O_S1O_EEEEENS4_13SM90_TMA_LOADENS4_14ComposedLayoutINS4_7SwizzleILi2ELi4ELi3EEENS4_25smem_sparse_ptr_flag_bitsILi2ELi16EEENSK_INS5_IJNS5_IJSC_SQ_EEENS5_IJSB_S13_EEEEEENS5_IJNS5_IJS1L_SH_EEESN_EEEEEEEvNS4_8identityENS4_23SM90_TMA_LOAD_MULTICASTENS1S_INS1T_ILi3ELi4ELi3EEENS4_18smem_ptr_flag_bitsILi16EEENSK_INS5_IJSQ_SH_EEENS5_IJSH_SC_EEEEEEEvS24_EENS_8epilogue10collective6detail29Sm90TmaWarpSpecializedAdapterINS2F_15DefaultEpilogueIfNS5_IJSC_llEEES2J_NS2E_6thread17LinearCombinationIfLi1EffLNS2K_9ScaleType4KindE0ELNS_15FloatRoundStyleE2EfEENS1_15EpilogueDefaultEEEEEvvEEEEvNT_6ParamsE)
        .other          _ZN7cutlass13device_kernelINS_4gemm6kernel13GemmUniversalIN4cute5tupleIJiiiiEEENS1_10collective13CollectiveMmaINS1_40MainloopSm90TmaGmmaWarpSpecializedSparseILi13ENS5_IJNS4_1CILi2EEENSA_ILi1EEESC_EEENS1_35KernelTmaWarpSpecializedCooperativeEEENS5_IJNSA_ILi128EEENSA_ILi64EEESH_EEENS_6half_tENS5_IJNS4_6LayoutINS5_IJiNS5_IJSB_iEEEiEEENS5_IJlNS5_IJSC_SB_EEElEEEEENSK_INS5_IJNS5_IJNS5_IJNSA_ILi8EEESB_NSA_ILi4EEEEEEiEEENS5_IJNS5_IJNSA_ILi16EEESB_SB_EEEiEEEiEEENS5_IJNS5_IJNS5_IJSH_SU_NSA_ILi1024EEEEEENSA_ILi4096EEEEEENS5_IJNS5_IJSC_NSA_ILi512EEENSA_ILi32EEEEEElEEElEEEEEEEESJ_NS5_IJlSC_lEEENS4_8TiledMMAINS4_8MMA_AtomIJNS4_4SM904GMMA6SPARSE26GMMA_64x64x32_F32F16F16_SSILNS1D_5MajorE0ELS1G_0ELNS1D_7ScaleInE1ELS1H_1ELNS1D_9SparseSelE0EEEEEENSK_ISD_NS5_IJSC_NSA_ILi0EEES1L_EEEEENS5_IJNS4_10UnderscoreES1O_S1O_EEEEENS4_13SM90_TMA_LOADENS4_14ComposedLayoutINS4_7SwizzleILi2ELi4ELi3EEENS4_25smem_sparse_ptr_flag_bitsILi2ELi16EEENSK_INS5_IJNS5_IJSC_SQ_EEENS5_IJSB_S13_EEEEEENS5_IJNS5_IJS1L_SH_EEESN_EEEEEEEvNS4_8identityENS4_23SM90_TMA_LOAD_MULTICASTENS1S_INS1T_ILi3ELi4ELi3EEENS4_18smem_ptr_flag_bitsILi16EEENSK_INS5_IJSQ_SH_EEENS5_IJSH_SC_EEEEEEEvS24_EENS_8epilogue10collective6detail29Sm90TmaWarpSpecializedAdapterINS2F_15DefaultEpilogueIfNS5_IJSC_llEEES2J_NS2E_6thread17LinearCombinationIfLi1EffLNS2K_9ScaleType4KindE0ELNS_15FloatRoundStyleE2EfEENS1_15EpilogueDefaultEEEEEvvEEEEvNT_6ParamsE,@"STO_CUDA_ENTRY STV_DEFAULT"
_ZN7cutlass13device_kernelINS_4gemm6kernel13GemmUniversalIN4cute5tupleIJiiiiEEENS1_10collective13CollectiveMmaINS1_40MainloopSm90TmaGmmaWarpSpecializedSparseILi13ENS5_IJNS4_1CILi2EEENSA_ILi1EEESC_EEENS1_35KernelTmaWarpSpecializedCooperativeEEENS5_IJNSA_ILi128EEENSA_ILi64EEESH_EEENS_6half_tENS5_IJNS4_6LayoutINS5_IJiNS5_IJSB_iEEEiEEENS5_IJlNS5_IJSC_SB_EEElEEEEENSK_INS5_IJNS5_IJNS5_IJNSA_ILi8EEESB_NSA_ILi4EEEEEEiEEENS5_IJNS5_IJNSA_ILi16EEESB_SB_EEEiEEEiEEENS5_IJNS5_IJNS5_IJSH_SU_NSA_ILi1024EEEEEENSA_ILi4096EEEEEENS5_IJNS5_IJSC_NSA_ILi512EEENSA_ILi32EEEEEElEEElEEEEEEEESJ_NS5_IJlSC_lEEENS4_8TiledMMAINS4_8MMA_AtomIJNS4_4SM904GMMA6SPARSE26GMMA_64x64x32_F32F16F16_SSILNS1D_5MajorE0ELS1G_0ELNS1D_7ScaleInE1ELS1H_1ELNS1D_9SparseSelE0EEEEEENSK_ISD_NS5_IJSC_NSA_ILi0EEES1L_EEEEENS5_IJNS4_10UnderscoreES1O_S1O_EEEEENS4_13SM90_TMA_LOADENS4_14ComposedLayoutINS4_7SwizzleILi2ELi4ELi3EEENS4_25smem_sparse_ptr_flag_bitsILi2ELi16EEENSK_INS5_IJNS5_IJSC_SQ_EEENS5_IJSB_S13_EEEEEENS5_IJNS5_IJS1L_SH_EEESN_EEEEEEEvNS4_8identityENS4_23SM90_TMA_LOAD_MULTICASTENS1S_INS1T_ILi3ELi4ELi3EEENS4_18smem_ptr_flag_bitsILi16EEENSK_INS5_IJSQ_SH_EEENS5_IJSH_SC_EEEEEEEvS24_EENS_8epilogue10collective6detail29Sm90TmaWarpSpecializedAdapterINS2F_15DefaultEpilogueIfNS5_IJSC_llEEES2J_NS2E_6thread17LinearCombinationIfLi1EffLNS2K_9ScaleType4KindE0ELNS_15FloatRoundStyleE2EfEENS1_15EpilogueDefaultEEEEEvvEEEEvNT_6ParamsE:
[----:B------:R-:W-:Y:S01]  /*0000*/  LDC R1, c[0x0][0x28] ;  /* 0x00000a00ff017b82 */ /* 0x000fe20000000800 */
[----:B------:R-:W0:Y:S01]  /*0010*/  S2R R0, SR_TID.X ;  /* 0x0000000000007919 */ /* 0x000e220000002100 */
[----:B------:R-:W-:Y:S01]  /*0020*/  ELECT P0, URZ, PT ;  /* 0x00000000003f782f */ /* 0x000fe20003800000 */
[----:B------:R-:W-:Y:S01]  /*0030*/  BSSY B0, `(.L_x_0) ;  /* 0x0000012000007945 */ /* 0x000fe20003800000 */
[--C-:B0-----:R-:W-:Y:S02]  /*0040*/  SHF.R.U32.HI R2, RZ, 0x5, R0.reuse ;  /* 0x00000005ff027819 */ /* 0x101fe40000011600 */
[----:B------:R-:W-:-:S03]  /*0050*/  SHF.R.U32.HI R8, RZ, 0x7, R0 ;  /* 0x00000007ff087819 */ /* 0x000fc60000011600 */
[----:B------:R-:W0:Y:S04]  /*0060*/  SHFL.IDX PT, R9, R2, RZ, 0x1f ;  /* 0x00001fff02097589 */ /* 0x000e2800000e0000 */
[----:B------:R1:W2:Y:S01]  /*0070*/  SHFL.IDX PT, R3, R8, RZ, 0x1f ;  /* 0x00001fff08037589 */ /* 0x0002a200000e0000 */
[----:B0-----:R-:W-:-:S13]  /*0080*/  ISETP.NE.OR P0, PT, R9, RZ, !P0 ;  /* 0x000000ff0900720c */ /* 0x001fda0004705670 */
[----:B-12---:R-:W-:Y:S05]  /*0090*/  @P0 BRA `(.L_x_1) ;  /* 0x00000000002c0947 */ /* 0x006fea0003800000 */
[----:B------:R-:W-:Y:S02]  /*00a0*/  ULDC.64 UR4, c[0x0][0x198] ;  /* 0x0000660000047ab9 */ /* 0x000fe40000000a00 */
[----:B------:R-:W-:Y:S02]  /*00b0*/  UIADD3 UR6, UP0, UR4, 0xf0, URZ ;  /* 0x000000f004067890 */ /* 0x000fe4000ff1e03f */
[----:B------:R-:W-:Y:S02]  /*00c0*/  UIADD3 UR8, UP1, UR4, 0x1f0, URZ ;  /* 0x000001f004087890 */ /* 0x000fe4000ff3e03f */
[----:B------:R-:W-:Y:S02]  /*00d0*/  UIADD3 UR4, UP2, UR4, 0x2f0, URZ ;  /* 0x000002f004047890 */ /* 0x000fe4000ff5e03f */
[----:B------:R-:W-:Y:S02]  /*00e0*/  UIADD3.X UR7, URZ, UR5, URZ, UP0, !UPT ;  /* 0x000000053f077290 */ /* 0x000fe400087fe43f */
[----:B------:R-:W-:-:S02]  /*00f0*/  UIADD3.X UR9, URZ, UR5, URZ, UP1, !UPT ;  /* 0x000000053f097290 */ /* 0x000fc40008ffe43f */
[----:B------:R-:W-:-:S05]  /*0100*/  UIADD3.X UR5, URZ, UR5, URZ, UP2, !UPT ;  /* 0x000000053f057290 */ /* 0x000fca00097fe43f */
[----:B------:R0:W-:Y:S02]  /*0110*/  UTMACCTL.PF [UR6] ;  /* 0x00000000060079b9 */ /* 0x0001e40008040000 */
[----:B------:R0:W-:Y:S02]  /*0120*/  UTMACCTL.PF [UR8] ;  /* 0x00000000080079b9 */ /* 0x0001e40008040000 */
[----:B------:R0:W-:Y:S02]  /*0130*/  UTMACCTL.PF [UR4] ;  /* 0x00000000040079b9 */ /* 0x0001e40008040000 */
[----:B0-----:R-:W-:Y:S01]  /*0140*/  NOP ;  /* 0x0000000000007918 */ /* 0x001fe20000000000 */
.L_x_1:
[----:B------:R-:W-:Y:S05]  /*0150*/  BSYNC B0 ;  /* 0x0000000000007941 */ /* 0x000fea0003800000 */
.L_x_0:
[----:B------:R-:W0:Y:S02]  /*0160*/  SHFL.IDX PT, R4, R2, RZ, 0x1f ;  /* 0x00001fff02047589 */ /* 0x000e2400000e0000 */
[----:B0-----:R-:W-:-:S13]  /*0170*/  ISETP.NE.AND P0, PT, R4, RZ, PT ;  /* 0x000000ff0400720c */ /* 0x001fda0003f05270 */
[----:B------:R-:W-:Y:S05]  /*0180*/  @P0 BRA `(.L_x_2) ;  /* 0x0000000000ac0947 */ /* 0x000fea0003800000 */
[----:B------:R-:W-:Y:S01]  /*0190*/  ELECT P0, URZ, PT ;  /* 0x00000000003f782f */ /* 0x000fe20003800000 */
[----:B------:R-:W-:-:S12]  /*01a0*/  BSSY B0, `(.L_x_2) ;  /* 0x0000029000007945 */ /* 0x000fd80003800000 */
[----:B------:R-:W-:Y:S05]  /*01b0*/  @!P0 BRA `(.L_x_3) ;  /* 0x00000000009c8947 */ /* 0x000fea0003800000 */
[----:B------:R-:W0:Y:S01]  /*01c0*/  S2UR UR8, SR_CgaCtaId ;  /* 0x00000000000879c3 */ /* 0x000e220000008800 */
[----:B------:R-:W-:Y:S01]  /*01d0*/  UMOV UR4, 0x400 ;  /* 0x0000040000047882 */ /* 0x000fe20000000000 */
[----:B------:R-:W-:Y:S01]  /*01e0*/  UMOV UR5, 0x1 ;  /* 0x0000000100057882 */ /* 0x000fe20000000000 */
[----:B------:R-:W-:Y:S02]  /*01f0*/  UMOV UR6, 0x4 ;  /* 0x0000000400067882 */ /* 0x000fe40000000000 */
[----:B------:R-:W-:-:S04]  /*0200*/  UIADD3 UR6, -UR6, 0x100000, URZ ;  /* 0x0010000006067890 */ /* 0x000fc8000fffe13f */
[----:B------:R-:W-:Y:S02]  /*0210*/  USHF.L.U32 UR7, UR6, 0xb, URZ ;  /* 0x0000000b06077899 */ /* 0x000fe4000800063f */
[----:B------:R-:W-:Y:S02]  /*0220*/  USHF.L.U32 UR6, UR6, 0x1, URZ ;  /* 0x0000000106067899 */ /* 0x000fe4000800063f */
[----:B0-----:R-:W-:Y:S02]  /*0230*/  ULEA UR8, UR8, UR4, 0x18 ;  /* 0x0000000408087291 */ /* 0x001fe4000f8ec03f */
[----:B------:R-:W-:-:S04]  /*0240*/  UIADD3 UR4, -UR5, 0x100000, URZ ;  /* 0x0010000005047890 */ /* 0x000fc8000fffe13f */
[----:B------:R-:W-:Y:S02]  /*0250*/  USHF.L.U32 UR5, UR4, 0xb, URZ ;  /* 0x0000000b04057899 */ /* 0x000fe4000800063f */
[----:B------:R-:W-:Y:S01]  /*0260*/  USHF.L.U32 UR4, UR4, 0x1, URZ ;  /* 0x0000000104047899 */ /* 0x000fe2000800063f */
[----:B------:R-:W0:Y:S11]  /*0270*/  FENCE.VIEW.ASYNC.S ;  /* 0x00000000000073c6 */ /* 0x000e360000000000 */
[----:B0-----:R0:W1:Y:S01]  /*0280*/  SYNCS.EXCH.64 URZ, [UR8], UR4 ;  /* 0x00000004083f75b2 */ /* 0x0010620008000100 */
[----:B------:R0:W2:Y:S01]  /*0290*/  SYNCS.EXCH.64 URZ, [UR8+0x68], UR6 ;  /* 0x00006806083f75b2 */ /* 0x0000a20008000100 */
[----:B------:R0:W3:Y:S01]  /*02a0*/  SYNCS.EXCH.64 URZ, [UR8+0x8], UR4 ;  /* 0x00000804083f75b2 */ /* 0x0000e20008000100 */
[----:B------:R0:W4:Y:S01]  /*02b0*/  SYNCS.EXCH.64 URZ, [UR8+0x70], UR6 ;  /* 0x00007006083f75b2 */ /* 0x0001220008000100 */
[----:B------:R0:W0:Y:S01]  /*02c0*/  SYNCS.EXCH.64 URZ, [UR8+0x10], UR4 ;  /* 0x00001004083f75b2 */ /* 0x0000220008000100 */
        /* <DEDUP_REMOVED lines=21> */
[----:B-123--:R-:W-:Y:S01]  /*0420*/  NOP ;  /* 0x0000000000007918 */ /* 0x00efe20000000000 */
.L_x_3:
[----:B0-----:R-:W-:Y:S05]  /*0430*/  BSYNC B0 ;  /* 0x0000000000007941 */ /* 0x001fea0003800000 */
.L_x_2:
[----:B------:R-:W0:Y:S01]  /*0440*/  S2UR UR8, SR_CTAID.X ;  /* 0x00000000000879c3 */ /* 0x000e220000002500 */
[----:B------:R-:W-:Y:S01]  /*0450*/  SHF.R.S32.HI R5, RZ, 0x1f, R0 ;  /* 0x0000001fff057819 */ /* 0x000fe20000011400 */
[----:B------:R-:W1:Y:S01]  /*0460*/  SHFL.IDX PT, R2, R2, RZ, 0x1f ;  /* 0x00001fff02027589 */ /* 0x000e6200000e0000 */
[----:B------:R-:W-:Y:S02]  /*0470*/  ELECT P0, URZ, PT ;  /* 0x00000000003f782f */ /* 0x000fe40003800000 */
[----:B------:R-:W-:Y:S01]  /*0480*/  SHF.R.S32.HI R13, RZ, 0x1f, R4 ;  /* 0x0000001fff0d7819 */ /* 0x000fe20000011404 */
[----:B------:R-:W-:Y:S01]  /*0490*/  ULDC UR4, c[0x0][0x150] ;  /* 0x0000540000047ab9 */ /* 0x000fe20000000800 */
[----:B------:R-:W-:Y:S01]  /*04a0*/  LEA.HI R5, R5, R0, RZ, 0x7 ;  /* 0x0000000005057211 */ /* 0x000fe200078f38ff */
[----:B------:R-:W2:Y:S01]  /*04b0*/  S2R R10, SR_CTAID.Y ;  /* 0x00000000000a7919 */ /* 0x000ea20000002600 */
[----:B------:R-:W3:Y:S01]  /*04c0*/  LDC R14, c[0x0][0x144] ;  /* 0x00005100ff0e7b82 */ /* 0x000ee20000000800 */
[----:B------:R-:W-:Y:S01]  /*04d0*/  LEA.HI R13, R13, R4, RZ, 0x2 ;  /* 0x000000040d0d7211 */ /* 0x000fe200078f10ff */
[----:B------:R-:W-:Y:S01]  /*04e0*/  VIADD R18, R3, 0xffffffff ;  /* 0xffffffff03127836 */ /* 0x000fe20000000000 */
[----:B------:R-:W-:Y:S01]  /*04f0*/  LOP3.LUT R5, R5, 0xffffff80, RZ, 0xc0, !PT ;  /* 0xffffff8005057812 */ /* 0x000fe200078ec0ff */
[----:B------:R-:W-:Y:S01]  /*0500*/  NOP ;  /* 0x0000000000007918 */ /* 0x000fe20000000000 */
[----:B------:R-:W-:Y:S01]  /*0510*/  LOP3.LUT R13, R13, 0x3ffffffc, RZ, 0xc0, !PT ;  /* 0x3ffffffc0d0d7812 */ /* 0x000fe200078ec0ff */
[----:B------:R-:W-:Y:S01]  /*0520*/  NOP ;  /* 0x0000000000007918 */ /* 0x000fe20000000000 */
[----:B------:R-:W-:Y:S01]  /*0530*/  ISETP.GE.U32.AND P5, PT, R18, 0x2, PT ;  /* 0x000000021200780c */ /* 0x000fe20003fa6070 */
[----:B------:R-:W-:Y:S01]  /*0540*/  IMAD.IADD R5, R0, 0x1, -R5 ;  /* 0x0000000100057824 */ /* 0x000fe200078e0a05 */
[----:B------:R-:W5:Y:S01]  /*0550*/  LDC R16, c[0x0][0x140] ;  /* 0x00005000ff107b82 */ /* 0x000f620000000800 */
[----:B------:R-:W-:Y:S01]  /*0560*/  IMAD.IADD R4, R4, 0x1, -R13 ;  /* 0x0000000104047824 */ /* 0x000fe200078e0a0d */
[----:B------:R-:W-:-:S02]  /*0570*/  ISETP.NE.AND P2, PT, R3, RZ, PT ;  /* 0x000000ff0300720c */ /* 0x000fc40003f45270 */
[----:B------:R-:W-:Y:S02]  /*0580*/  SHF.R.S32.HI R6, RZ, 0x1f, R5 ;  /* 0x0000001fff067819 */ /* 0x000fe40000011405 */
[----:B------:R-:W-:Y:S02]  /*0590*/  LOP3.LUT P6, RZ, R5, 0x7, RZ, 0xc0, !PT ;  /* 0x0000000705ff7812 */ /* 0x000fe400078cc0ff */
[----:B0-----:R-:W-:Y:S02]  /*05a0*/  I2FP.F32.U32 R7, UR8 ;  /* 0x0000000800077c45 */ /* 0x001fe40008201000 */
[----:B------:R-:W-:Y:S02]  /*05b0*/  LEA.HI R6, R6, R5, RZ, 0x3 ;  /* 0x0000000506067211 */ /* 0x000fe400078f18ff */
[----:B-1----:R-:W-:Y:S01]  /*05c0*/  ISETP.NE.OR P0, PT, R2, RZ, !P0 ;  /* 0x000000ff0200720c */ /* 0x002fe20004705670 */
[----:B------:R-:W-:Y:S01]  /*05d0*/  FMUL R12, R7, UR4 ;  /* 0x00000004070c7c20 */ /* 0x000fe20008400000 */
[--C-:B------:R-:W-:Y:S01]  /*05e0*/  SHF.R.S32.HI R2, RZ, 0x3, R6.reuse ;  /* 0x00000003ff027819 */ /* 0x100fe20000011406 */
[----:B------:R-:W-:Y:S01]  /*05f0*/  ULDC UR4, c[0x0][0x154] ;  /* 0x0000550000047ab9 */ /* 0x000fe20000000800 */
[----:B------:R-:W-:-:S03]  /*0600*/  SHF.R.S32.HI R7, RZ, 0x1f, R6 ;  /* 0x0000001fff077819 */ /* 0x000fc60000011406 */
[----:B------:R-:W0:Y:S01]  /*0610*/  F2I.U32.TRUNC.NTZ R12, R12 ;  /* 0x0000000c000c7305 */ /* 0x000e22000020f000 */
[----:B------:R-:W-:Y:S02]  /*0620*/  LEA.HI R7, R7, R2, RZ, 0x2 ;  /* 0x0000000207077211 */ /* 0x000fe400078f10ff */
[----:B--2---:R-:W-:Y:S02]  /*0630*/  I2FP.F32.U32 R6, R10 ;  /* 0x0000000a00067245 */ /* 0x004fe40000201000 */
[----:B------:R-:W-:Y:S01]  /*0640*/  LOP3.LUT R7, R7, 0xfffffffc, RZ, 0xc0, !PT ;  /* 0xfffffffc07077812 */ /* 0x000fe200078ec0ff */
[----:B------:R-:W-:Y:S01]  /*0650*/  VOTEU.ALL UP0, P0 ;  /* 0x00000000003f7886 */ /* 0x000fe20000000000 */
[----:B-----5:R-:W-:Y:S01]  /*0660*/  ISETP.EQ.U32.AND P1, PT, R16, 0x1, PT ;  /* 0x000000011000780c */ /* 0x020fe20003f22070 */
[----:B------:R-:W-:Y:S01]  /*0670*/  FMUL R6, R6, UR4 ;  /* 0x0000000406067c20 */ /* 0x000fe20008400000 */
[----:B------:R-:W-:Y:S01]  /*0680*/  UMOV UR4, 0x20 ;  /* 0x0000002000047882 */ /* 0x000fe20000000000 */
[----:B------:R-:W-:Y:S01]  /*0690*/  IMAD.IADD R7, R2, 0x1, -R7 ;  /* 0x0000000102077824 */ /* 0x000fe200078e0a07 */
[----:B------:R-:W1:Y:S01]  /*06a0*/  @!UP0 S2UR UR7, SR_CgaCtaId ;  /* 0x00000000000789c3 */ /* 0x000e620000008800 */
[----:B------:R-:W-:Y:S01]  /*06b0*/  SHF.R.S32.HI R2, RZ, 0x1f, R9 ;  /* 0x0000001fff027819 */ /* 0x000fe20000011409 */
[----:B------:R-:W-:Y:S01]  /*06c0*/  @!UP0 UMOV UR6, 0x400 ;  /* 0x0000040000068882 */ /* 0x000fe20000000000 */
[----:B------:R-:W-:Y:S01]  /*06d0*/  IMAD R7, R4, 0x4, R7 ;  /* 0x0000000404077824 */ /* 0x000fe200078e0207 */
[----:B------:R-:W2:Y:S01]  /*06e0*/  F2I.U32.TRUNC.NTZ R6, R6 ;  /* 0x0000000600067305 */ /* 0x000ea2000020f000 */
[----:B0-----:R-:W-:Y:S01]  /*06f0*/  IMAD.MOV R13, RZ, RZ, -R12 ;  /* 0x000000ffff0d7224 */ /* 0x001fe200078e0a0c */
[----:B------:R-:W-:Y:S01]  /*0700*/  LEA.HI R2, R2, R9, RZ, 0x2 ;  /* 0x0000000902027211 */ /* 0x000fe200078f10ff */
[----:B------:R-:W-:-:S04]  /*0710*/  @!UP0 UIADD3 UR4, -UR4, 0x100000, URZ ;  /* 0x0010000004048890 */ /* 0x000fc8000fffe13f */
[----:B------:R-:W-:Y:S02]  /*0720*/  @!UP0 USHF.L.U32 UR5, UR4, 0xb, URZ ;  /* 0x0000000b04058899 */ /* 0x000fe4000800063f */
[----:B------:R-:W-:Y:S01]  /*0730*/  @!UP0 USHF.L.U32 UR4, UR4, 0x1, URZ ;  /* 0x0000000104048899 */ /* 0x000fe2000800063f */
[----:B------:R-:W-:Y:S01]  /*0740*/  LEA.HI R4, R7, R7, RZ, 0x1 ;  /* 0x0000000707047211 */ /* 0x000fe200078f08ff */
[----:B---3--:R-:W-:Y:S01]  /*0750*/  IMAD R12, R14, R13, UR8 ;  /* 0x000000080e0c7e24 */ /* 0x008fe2000f8e020d */
[----:B------:R-:W-:Y:S01]  /*0760*/  LOP3.LUT R2, R2, 0xfffffffc, RZ, 0xc0, !PT ;  /* 0xfffffffc02027812 */ /* 0x000fe200078ec0ff */
[----:B------:R-:W0:Y:S01]  /*0770*/  LDC R13, c[0x0][0x148] ;  /* 0x00005200ff0d7b82 */ /* 0x000e220000000800 */
[----:B------:R-:W-:Y:S01]  /*0780*/  LOP3.LUT R4, R4, 0xfffffffe, RZ, 0xc0, !PT ;  /* 0xfffffffe04047812 */ /* 0x000fe200078ec0ff */
[----:B------:R-:W-:Y:S02]  /*0790*/  VOTEU.ALL UP1, P0 ;  /* 0x00000000003f7886 */ /* 0x000fe40000020000 */
[----:B------:R-:W-:-:S02]  /*07a0*/  IMAD.IADD R9, R9, 0x1, -R2 ;  /* 0x0000000109097824 */ /* 0x000fc400078e0a02 */
[C---:B------:R-:W-:Y:S02]  /*07b0*/  IMAD.IADD R15, R7.reuse, 0x1, -R4 ;  /* 0x00000001070f7824 */ /* 0x040fe400078e0a04 */
[----:B------:R-:W-:Y:S01]  /*07c0*/  IMAD.SHL.U32 R4, R7, 0x4, RZ ;  /* 0x0000000407047824 */ /* 0x000fe200078e00ff */
[----:B------:R-:W-:Y:S01]  /*07d0*/  ISETP.NE.AND P4, PT, R9, 0x3, PT ;  /* 0x000000030900780c */ /* 0x000fe20003f85270 */
[----:B--2---:R-:W-:Y:S01]  /*07e0*/  IMAD.MOV R22, RZ, RZ, -R6 ;  /* 0x000000ffff167224 */ /* 0x004fe200078e0a06 */
[----:B------:R-:W-:Y:S01]  /*07f0*/  ISETP.NE.AND P3, PT, R15, R12, PT ;  /* 0x0000000c0f00720c */ /* 0x000fe20003f65270 */
[----:B------:R-:W-:Y:S01]  /*0800*/  IMAD.MOV.U32 R6, RZ, RZ, 0x1 ;  /* 0x00000001ff067424 */ /* 0x000fe200078e00ff */
[----:B------:R-:W-:Y:S01]  /*0810*/  LOP3.LUT R7, R7, 0xc, R4, 0x78, !PT ;  /* 0x0000000c07077812 */ /* 0x000fe200078e7804 */
[----:B-1----:R-:W-:Y:S01]  /*0820*/  @!UP0 ULEA UR6, UR7, UR6, 0x18 ;  /* 0x0000000607068291 */ /* 0x002fe2000f8ec03f */
[----:B------:R-:W-:Y:S01]  /*0830*/  VOTEU.ALL UP0, P0 ;  /* 0x00000000003f7886 */ /* 0x000fe20000000000 */
[----:B------:R-:W-:-:S04]  /*0840*/  ISETP.EQ.OR P0, PT, R9, RZ, !P4 ;  /* 0x000000ff0900720c */ /* 0x000fc80006702670 */
[----:B------:R-:W-:-:S04]  /*0850*/  ISETP.EQ.AND P0, PT, R3, RZ, P0 ;  /* 0x000000ff0300720c */ /* 0x000fc80000702270 */
[----:B------:R-:W-:Y:S01]  /*0860*/  @P3 LEA.HI R2, R7, R7, RZ, 0x1 ;  /* 0x0000000707023211 */ /* 0x000fe200078f08ff */
[----:B0-----:R-:W-:Y:S01]  /*0870*/  IMAD R15, R13, R22, R10 ;  /* 0x000000160d0f7224 */ /* 0x001fe200078e020a */
[----:B------:R-:W0:Y:S02]  /*0880*/  FENCE.VIEW.ASYNC.S ;  /* 0x00000000000073c6 */ /* 0x000e240000000000 */
[----:B0-----:R0:W1:Y:S01]  /*0890*/  @!UP0 SYNCS.EXCH.64 URZ, [UR6+0xe0], UR4 ;  /* 0x0000e004063f85b2 */ /* 0x0010620008000100 */
[----:B------:R-:W-:-:S04]  /*08a0*/  @P3 SHF.R.S32.HI R2, RZ, 0x1, R2 ;  /* 0x00000001ff023819 */ /* 0x000fc80000011402 */
[----:B------:R-:W-:Y:S02]  /*08b0*/  @P3 ISETP.NE.AND P4, PT, R2, R15, PT ;  /* 0x0000000f0200320c */ /* 0x000fe40003f85270 */
[----:B------:R-:W-:Y:S02]  /*08c0*/  SEL R2, RZ, 0x1, !P0 ;  /* 0x00000001ff027807 */ /* 0x000fe40004000000 */
[----:B------:R-:W-:Y:S02]  /*08d0*/  ISETP.LT.U32.AND P0, PT, R7, 0x2, !P6 ;  /* 0x000000020700780c */ /* 0x000fe40007701070 */
[----:B------:R-:W-:Y:S02]  /*08e0*/  SEL R2, R2, 0x2, P5 ;  /* 0x0000000202027807 */ /* 0x000fe40002800000 */
[----:B------:R-:W-:Y:S01]  /*08f0*/  SEL R3, RZ, 0x1, !P0 ;  /* 0x00000001ff037807 */ /* 0x000fe20004000000 */
[----:B------:R0:W2:Y:S01]  /*0900*/  @!UP1 SYNCS.EXCH.64 URZ, [UR6+0xe8], UR4 ;  /* 0x0000e804063f95b2 */ /* 0x0000a20008000100 */
[----:B------:R-:W-:Y:S01]  /*0910*/  @P3 SEL R6, RZ, 0x1, P4 ;  /* 0x00000001ff063807 */ /* 0x000fe20002000000 */
[----:B------:R-:W-:Y:S01]  /*0920*/  NOP ;  /* 0x0000000000007918 */ /* 0x000fe20000000000 */
[----:B------:R-:W-:Y:S05]  /*0930*/  @!P1 BRA `(.L_x_4) ;  /* 0x0000000000089947 */ /* 0x000fea0003800000 */
[----:B-12-4-:R-:W-:Y:S01]  /*0940*/  UCGABAR_ARV ;  /* 0x00000000000079c7 */ /* 0x016fe20008000000 */
[----:B------:R-:W-:Y:S05]  /*0950*/  BRA `(.L_x_5) ;  /* 0x0000000000047947 */ /* 0x000fea0003800000 */
.L_x_4:
[----:B-12-4-:R-:W-:Y:S01]  /*0960*/  NOP ;  /* 0x0000000000007918 */ /* 0x016fe20000000000 */
.L_x_5:
[----:B------:R-:W1:Y:S01]  /*0970*/  LDC R4, c[0x0][0x75c] ;  /* 0x0001d700ff047b82 */ /* 0x000e620000000800 */
[----:B------:R-:W-:Y:S01]  /*0980*/  IMAD.MOV.U32 R5, RZ, RZ, RZ ;  /* 0x000000ffff057224 */ /* 0x000fe200078e00ff */
[----:B-1----:R-:W-:Y:S01]  /*0990*/  ISETP.NE.AND P3, PT, R4, 0x1, PT ;  /* 0x000000010400780c */ /* 0x002fe20003f65270 */
[----:B------:R-:W-:-:S12]  /*09a0*/  IMAD.U32 R4, RZ, RZ, UR8 ;  /* 0x00000008ff047e24 */ /* 0x000fd8000f8e00ff */
[----:B------:R-:W1:Y:S01]  /*09b0*/  @P3 LDC R17, c[0x0][0x10] ;  /* 0x00000400ff113b82 */ /* 0x000e620000000800 */
[----:B------:R-:W-:Y:S02]  /*09c0*/  @P3 IMAD.MOV.U32 R11, RZ, RZ, RZ ;  /* 0x000000ffff0b3224 */ /* 0x000fe400078e00ff */
[----:B------:R-:W-:-:S05]  /*09d0*/  @P3 IMAD.MOV.U32 R19, RZ, RZ, RZ ;  /* 0x000000ffff133224 */ /* 0x000fca00078e00ff */
[----:B------:R-:W2:Y:S01]  /*09e0*/  @!P3 LDC R15, c[0x0][0xc] ;  /* 0x00000300ff0fbb82 */ /* 0x000ea20000000800 */
[----:B-1----:R-:W-:-:S04]  /*09f0*/  @P3 IMAD.WIDE.U32 R16, R17, UR8, R10 ;  /* 0x0000000811103c25 */ /* 0x002fc8000f8e000a */
[----:B--2---:R-:W-:-:S04]  /*0a00*/  @!P3 IMAD.WIDE.U32 R14, R10, R15, R4 ;  /* 0x0000000f0a0eb225 */ /* 0x004fc800078e0004 */
[----:B------:R-:W-:Y:S02]  /*0a10*/  @P3 IMAD.MOV.U32 R4, RZ, RZ, R16 ;  /* 0x000000ffff043224 */ /* 0x000fe400078e0010 */
[----:B------:R-:W-:Y:S02]  /*0a20*/  @P3 IMAD.IADD R5, R17, 0x1, R19 ;  /* 0x0000000111053824 */ /* 0x000fe400078e0213 */
[----:B------:R-:W-:Y:S02]  /*0a30*/  @!P3 IMAD.MOV.U32 R4, RZ, RZ, R14 ;  /* 0x000000ffff04b224 */ /* 0x000fe400078e000e */
[----:B------:R-:W-:Y:S01]  /*0a40*/  @!P3 IMAD.MOV.U32 R5, RZ, RZ, R15 ;  /* 0x000000ffff05b224 */ /* 0x000fe200078e000f */
[----:B------:R-:W-:Y:S06]  /*0a50*/  @!P1 BRA `(.L_x_6) ;  /* 0x00000000000c9947 */ /* 0x000fec0003800000 */
[----:B------:R-:W-:Y:S01]  /*0a60*/  UCGABAR_WAIT ;  /* 0x0000000000007dc7 */ /* 0x000fe20008000000 */
[----:B------:R-:W-:Y:S01]  /*0a70*/  CCTL.IVALL ;  /* 0x00000000ff00798f */ /* 0x000fe20002000000 */
[----:B------:R-:W-:Y:S05]  /*0a80*/  BRA `(.L_x_7) ;  /* 0x0000000000047947 */ /* 0x000fea0003800000 */
.L_x_6:
[----:B------:R-:W-:Y:S06]  /*0a90*/  BAR.SYNC.DEFER_BLOCKING 0x0 ;  /* 0x0000000000007b1d */ /* 0x000fec0000010000 */
.L_x_7:
[----:B------:R-:W-:Y:S05]  /*0aa0*/  @!P2 BRA `(.L_x_8) ;  /* 0x0000003c00b0a947 */ /* 0x000fea0003800000 */
[----:B------:R-:W-:-:S13]  /*0ab0*/  ISETP.GT.U32.AND P0, PT, R18, 0x1, PT ;  /* 0x000000011200780c */ /* 0x000fda0003f04070 */
[----:B0-----:R-:W-:Y:S05]  /*0ac0*/  @P0 EXIT ;  /* 0x000000000000094d */ /* 0x001fea0003800000 */
[----:B------:R-:W-:Y:S01]  /*0ad0*/  ULDC.64 UR4, c[0x0][0x750] ;  /* 0x0001d40000047ab9 */ /* 0x000fe20000000a00 */
[----:B------:R-:W-:Y:S01]  /*0ae0*/  PRMT R15, RZ, 0x7610, R15 ;  /* 0x00007610ff0f7816 */ /* 0x000fe2000000000f */
[----:B------:R-:W-:Y:S01]  /*0af0*/  IMAD.MOV.U32 R16, RZ, RZ, -0x1 ;  /* 0xffffffffff107424 */ /* 0x000fe200078e00ff */
[----:B------:R-:W-:Y:S01]  /*0b00*/  ISETP.GE.U32.AND P0, PT, R4, UR4, PT ;  /* 0x0000000404007c0c */ /* 0x000fe2000bf06070 */
[----:B------:R-:W-:Y:S02]  /*0b10*/  IMAD.MOV.U32 R20, RZ, RZ, -0x1 ;  /* 0xffffffffff147424 */ /* 0x000fe400078e00ff */
[----:B------:R-:W-:Y:S01]  /*0b20*/  IMAD.MOV.U32 R14, RZ, RZ, -0x1 ;  /* 0xffffffffff0e7424 */ /* 0x000fe200078e00ff */
[----:B------:R-:W-:-:S13]  /*0b30*/  ISETP.GE.U32.AND.EX P0, PT, R5, UR5, PT, P0 ;  /* 0x0000000505007c0c */ /* 0x000fda000bf06100 */
[----:B------:R-:W-:Y:S05]  /*0b40*/  @P0 BRA `(.L_x_9) ;  /* 0x0000000400280947 */ /* 0x000fea0003800000 */
[----:B------:R-:W0:Y:S01]  /*0b50*/  LDC.64 R24, c[0x0][0x728] ;  /* 0x0001ca00ff187b82 */ /* 0x000e220000000a00 */
[----:B------:R-:W-:Y:S02]  /*0b60*/  IMAD.MOV.U32 R14, RZ, RZ, R4 ;  /* 0x000000ffff0e7224 */ /* 0x000fe400078e0004 */
[----:B------:R-:W-:-:S05]  /*0b70*/  IMAD.MOV.U32 R15, RZ, RZ, R5 ;  /* 0x000000ffff0f7224 */ /* 0x000fca00078e0005 */
[----:B------:R-:W1:Y:S08]  /*0b80*/  LDC R20, c[0x0][0x730] ;  /* 0x0001cc00ff147b82 */ /* 0x000e700000000800 */
[----:B------:R-:W2:Y:S01]  /*0b90*/  LDC.64 R26, c[0x0][0x720] ;  /* 0x0001c800ff1a7b82 */ /* 0x000ea20000000a00 */
[----:B0-----:R-:W-:-:S04]  /*0ba0*/  ISETP.NE.U32.AND P0, PT, R24, RZ, PT ;  /* 0x000000ff1800720c */ /* 0x001fc80003f05070 */
[----:B------:R-:W-:-:S13]  /*0bb0*/  ISETP.NE.AND.EX P0, PT, R25, RZ, PT, P0 ;  /* 0x000000ff1900720c */ /* 0x000fda0003f05300 */
[----:B-12---:R-:W-:Y:S05]  /*0bc0*/  @!P0 BRA `(.L_x_10) ;  /* 0x0000000000288947 */ /* 0x006fea0003800000 */
[----:B------:R-:W0:Y:S02]  /*0bd0*/  LDC R9, c[0x0][0x734] ;  /* 0x0001cd00ff097b82 */ /* 0x000e240000000800 */
[----:B0-----:R-:W-:-:S05]  /*0be0*/  IADD3 R9, P0, R4, R9, RZ ;  /* 0x0000000904097210 */ /* 0x001fca0007f1e0ff */
[----:B------:R-:W-:-:S04]  /*0bf0*/  IMAD.X R21, RZ, RZ, R5, P0 ;  /* 0x000000ffff157224 */ /* 0x000fc800000e0605 */
[----:B------:R-:W-:-:S04]  /*0c00*/  IMAD.WIDE.U32 R14, R21, R24, RZ ;  /* 0x00000018150e7225 */ /* 0x000fc800078e00ff */
[----:B------:R-:W-:-:S04]  /*0c10*/  IMAD.WIDE.U32 R16, P0, R9, R25, R14 ;  /* 0x0000001909107225 */ /* 0x000fc8000780000e */
[----:B------:R-:W-:-:S04]  /*0c20*/  IMAD.WIDE.U32 R14, R9, R24, RZ ;  /* 0x00000018090e7225 */ /* 0x000fc800078e00ff */
[----:B------:R-:W-:Y:S01]  /*0c30*/  IMAD.X R19, RZ, RZ, RZ, P0 ;  /* 0x000000ffff137224 */ /* 0x000fe200000e06ff */
[----:B------:R-:W-:Y:S01]  /*0c40*/  IADD3 RZ, P0, R15, R16, RZ ;  /* 0x000000100fff7210 */ /* 0x000fe20007f1e0ff */
[----:B------:R-:W-:-:S04]  /*0c50*/  IMAD.MOV.U32 R18, RZ, RZ, R17 ;  /* 0x000000ffff127224 */ /* 0x000fc800078e0011 */
[----:B------:R-:W-:-:S08]  /*0c60*/  IMAD.WIDE.U32.X R14, R21, R25, R18, P0 ;  /* 0x00000019150e7225 */ /* 0x000fd000000e0412 */
.L_x_10:
[----:B------:R-:W0:Y:S01]  /*0c70*/  LDC.64 R30, c[0x0][0x740] ;  /* 0x0001d000ff1e7b82 */ /* 0x000e220000000a00 */
[--C-:B------:R-:W-:Y:S01]  /*0c80*/  SHF.R.U64 R29, R14, R20, R15.reuse ;  /* 0x000000140e1d7219 */ /* 0x100fe2000000120f */
[----:B------:R-:W-:Y:S01]  /*0c90*/  IMAD R33, R13, R22, R10 ;  /* 0x000000160d217224 */ /* 0x000fe200078e020a */
[----:B------:R-:W-:Y:S01]  /*0ca0*/  SHF.R.U32.HI R9, RZ, R20, R15 ;  /* 0x00000014ff097219 */ /* 0x000fe2000001160f */
[----:B------:R-:W-:Y:S01]  /*0cb0*/  IMAD.MOV.U32 R25, RZ, RZ, 0x1 ;  /* 0x00000001ff197424 */ /* 0x000fe200078e00ff */
[----:B------:R-:W-:-:S03]  /*0cc0*/  IADD3 R11, P0, RZ, -R29, RZ ;  /* 0x8000001dff0b7210 */ /* 0x000fc60007f1e0ff */
[----:B------:R-:W1:Y:S02]  /*0cd0*/  LDC R24, c[0x0][0x718] ;  /* 0x0001c600ff187b82 */ /* 0x000e640000000800 */
[----:B------:R-:W-:Y:S02]  /*0ce0*/  IMAD.X R9, RZ, RZ, ~R9, P0 ;  /* 0x000000ffff097224 */ /* 0x000fe400000e0e09 */
[----:B------:R-:W-:-:S04]  /*0cf0*/  IMAD.WIDE.U32 R14, R11, R26, R4 ;  /* 0x0000001a0b0e7225 */ /* 0x000fc800078e0004 */
[----:B------:R-:W2:Y:S01]  /*0d00*/  LDC R20, c[0x0][0x708] ;  /* 0x0001c200ff147b82 */ /* 0x000ea20000000800 */
[----:B------:R-:W-:Y:S02]  /*0d10*/  IMAD R16, R9, R26, RZ ;  /* 0x0000001a09107224 */ /* 0x000fe400078e02ff */
[----:B------:R-:W-:Y:S02]  /*0d20*/  IMAD.MOV.U32 R9, RZ, RZ, -0x1 ;  /* 0xffffffffff097424 */ /* 0x000fe400078e00ff */
[----:B------:R-:W-:-:S03]  /*0d30*/  IMAD R11, R11, R27, R16 ;  /* 0x0000001b0b0b7224 */ /* 0x000fc600078e0210 */
[----:B------:R-:W3:Y:S01]  /*0d40*/  LDC R28, c[0x0][0x758] ;  /* 0x0001d600ff1c7b82 */ /* 0x000ee20000000800 */
[----:B------:R-:W-:Y:S01]  /*0d50*/  IMAD.IADD R11, R15, 0x1, R11 ;  /* 0x000000010f0b7824 */ /* 0x000fe200078e020b */
[----:B0-----:R-:W-:-:S04]  /*0d60*/  ISETP.NE.U32.AND P0, PT, R30, RZ, PT ;  /* 0x000000ff1e00720c */ /* 0x001fc80003f05070 */
[----:B------:R-:W-:Y:S02]  /*0d70*/  ISETP.NE.AND.EX P0, PT, R31, RZ, PT, P0 ;  /* 0x000000ff1f00720c */ /* 0x000fe40003f05300 */
[----:B------:R-:W0:Y:S01]  /*0d80*/  LDC R26, c[0x0][0x700] ;  /* 0x0001c000ff1a7b82 */ /* 0x000e220000000800 */
[-CC-:B-1----:R-:W-:Y:S02]  /*0d90*/  SHF.R.U64 R18, R14, R24.reuse, R11.reuse ;  /* 0x000000180e127219 */ /* 0x182fe4000000120b */
[----:B------:R-:W-:-:S05]  /*0da0*/  SHF.R.U32.HI R11, RZ, R24, R11 ;  /* 0x00000018ff0b7219 */ /* 0x000fca000001160b */
[----:B------:R-:W1:Y:S01]  /*0db0*/  LDC R21, c[0x0][0x748] ;  /* 0x0001d200ff157b82 */ /* 0x000e620000000800 */
[-CC-:B--2---:R-:W-:Y:S02]  /*0dc0*/  SHF.R.U64 R24, R18, R20.reuse, R11.reuse ;  /* 0x0000001412187219 */ /* 0x184fe4000000120b */
[----:B------:R-:W-:-:S05]  /*0dd0*/  SHF.R.U32.HI R11, RZ, R20, R11 ;  /* 0x00000014ff0b7219 */ /* 0x000fca000001160b */
[----:B------:R-:W2:Y:S01]  /*0de0*/  LDC R23, c[0x0][0x738] ;  /* 0x0001ce00ff177b82 */ /* 0x000ea20000000800 */
[-CC-:B---3--:R-:W-:Y:S02]  /*0df0*/  SHF.R.U64 R20, R24, R28.reuse, R11.reuse ;  /* 0x0000001c18147219 */ /* 0x188fe4000000120b */
[-C--:B------:R-:W-:Y:S02]  /*0e00*/  SHF.L.U32 R9, R9, R28.reuse, RZ ;  /* 0x0000001c09097219 */ /* 0x080fe400000006ff */
[----:B------:R-:W-:Y:S01]  /*0e10*/  SHF.R.U32.HI R11, RZ, R28, R11 ;  /* 0x0000001cff0b7219 */ /* 0x000fe2000001160b */
[----:B------:R-:W-:Y:S01]  /*0e20*/  IMAD.MOV.U32 R10, RZ, RZ, R20 ;  /* 0x000000ffff0a7224 */ /* 0x000fe200078e0014 */
[----:B------:R-:W-:Y:S01]  /*0e30*/  LOP3.LUT R13, RZ, R9, RZ, 0x33, !PT ;  /* 0x00000009ff0d7212 */ /* 0x000fe200078e33ff */
[----:B------:R-:W3:Y:S01]  /*0e40*/  LDC R27, c[0x0][0x710] ;  /* 0x0001c400ff1b7b82 */ /* 0x000ee20000000800 */
[----:B------:R-:W-:Y:S05]  /*0e50*/  @!P0 BRA `(.L_x_11) ;  /* 0x0000000000288947 */ /* 0x000fea0003800000 */
[----:B------:R-:W4:Y:S02]  /*0e60*/  LDC R9, c[0x0][0x74c] ;  /* 0x0001d300ff097b82 */ /* 0x000f240000000800 */
[----:B----4-:R-:W-:-:S05]  /*0e70*/  IADD3 R9, P0, R20, R9, RZ ;  /* 0x0000000914097210 */ /* 0x010fca0007f1e0ff */
        /* <DEDUP_REMOVED lines=8> */
.L_x_11:
[----:B-1----:R-:W-:Y:S01]  /*0f00*/  SHF.R.U64 R11, R10, R21, R11 ;  /* 0x000000150a0b7219 */ /* 0x002fe2000000120b */
[----:B------:R-:W-:Y:S01]  /*0f10*/  IMAD.MOV.U32 R15, RZ, RZ, 0x1 ;  /* 0x00000001ff0f7424 */ /* 0x000fe200078e00ff */
[----:B------:R-:W-:Y:S01]  /*0f20*/  LOP3.LUT R10, R24, R13, RZ, 0xc0, !PT ;  /* 0x0000000d180a7212 */ /* 0x000fe200078ec0ff */
[----:B0-----:R-:W-:Y:S01]  /*0f30*/  VIADD R13, R26, 0xffffffff ;  /* 0xffffffff1a0d7836 */ /* 0x001fe20000000000 */
[----:B------:R-:W-:Y:S01]  /*0f40*/  SHF.L.U32 R9, R25, R28, RZ ;  /* 0x0000001c19097219 */ /* 0x000fe200000006ff */
[----:B------:R-:W-:Y:S01]  /*0f50*/  IMAD.MOV R14, RZ, RZ, -R11 ;  /* 0x000000ffff0e7224 */ /* 0x000fe200078e0a0b */
[----:B------:R-:W-:Y:S02]  /*0f60*/  SEL R12, R12, R33, !P3 ;  /* 0x000000210c0c7207 */ /* 0x000fe40005800000 */
[----:B------:R-:W-:Y:S01]  /*0f70*/  LOP3.LUT R13, R18, R13, RZ, 0xc0, !PT ;  /* 0x0000000d120d7212 */ /* 0x000fe200078ec0ff */
[----:B------:R-:W-:Y:S02]  /*0f80*/  IMAD R11, R9, R11, R10 ;  /* 0x0000000b090b7224 */ /* 0x000fe400078e020a */
[----:B--2---:R-:W-:-:S02]  /*0f90*/  IMAD R9, R14, R23, R20 ;  /* 0x000000170e097224 */ /* 0x004fc400078e0214 */
[----:B---3--:R-:W-:Y:S02]  /*0fa0*/  IMAD R12, R11, R27, R12 ;  /* 0x0000001b0b0c7224 */ /* 0x008fe400078e020c */
[----:B------:R-:W-:Y:S02]  /*0fb0*/  IMAD R9, R9, R26, R13 ;  /* 0x0000001a09097224 */ /* 0x000fe400078e020d */
[----:B------:R-:W-:-:S03]  /*0fc0*/  IMAD.MOV.U32 R14, RZ, RZ, R29 ;  /* 0x000000ffff0e7224 */ /* 0x000fc600078e001d */
[----:B------:R-:W-:Y:S02]  /*0fd0*/  SEL R20, R9, R12, !P3 ;  /* 0x0000000c09147207 */ /* 0x000fe40005800000 */
[----:B------:R-:W-:-:S07]  /*0fe0*/  SEL R16, R12, R9, !P3 ;  /* 0x000000090c107207 */ /* 0x000fce0005800000 */
.L_x_9:
[----:B------:R-:W-:-:S08]  /*0ff0*/  NOP ;  /* 0x0000000000007918 */ /* 0x000fd00000000000 */
[----:B------:R-:W0:Y:S02]  /*1000*/  USETMAXREG.TRY_ALLOC.CTAPOOL UP0, 0xe8 ;  /* 0x000000e8000079c8 */ /* 0x000e240008000600 */
[----:B0-----:R-:W-:-:S13]  /*1010*/  PLOP3.LUT P0, PT, PT, PT, UP0, 0x80, 0x0 ;  /* 0x000000000000781c */ /* 0x001fda0003f0f008 */
[----:B------:R-:W-:Y:S05]  /*1020*/  @!P0 BRA `(.L_x_9) ;  /* 0xfffffffc00f08947 */ /* 0x000fea000383ffff */
[----:B------:R-:W-:Y:S01]  /*1030*/  ULDC.64 UR4, c[0x0][0x698] ;  /* 0x0001a60000047ab9 */ /* 0x000fe20000000a00 */
[----:B------:R-:W-:Y:S01]  /*1040*/  ULDC.64 UR14, c[0x0][0x208] ;  /* 0x00008200000e7ab9 */ /* 0x000fe20000000a00 */
[----:B------:R-:W-:-:S04]  /*1050*/  ISETP.NE.U32.AND P0, PT, RZ, UR4, PT ;  /* 0x00000004ff007c0c */ /* 0x000fc8000bf05070 */
[----:B------:R-:W-:-:S13]  /*1060*/  ISETP.NE.AND.EX P0, PT, RZ, UR5, PT, P0 ;  /* 0x00000005ff007c0c */ /* 0x000fda000bf05300 */
[----:B------:R-:W-:Y:S05]  /*1070*/  @!P0 BRA `(.L_x_12) ;  /* 0x00000000001c8947 */ /* 0x000fea0003800000 */
[----:B------:R-:W0:Y:S02]  /*1080*/  LDC.64 R10, c[0x0][0x698] ;  /* 0x0001a600ff0a7b82 */ /* 0x000e240000000a00 */
[----:B0-----:R-:W2:Y:S02]  /*1090*/  LDG.E.64 R10, desc[UR14][R10.64] ;  /* 0x0000000e0a0a7981 */ /* 0x001ea4000c1e1b00 */
[----:B--2---:R-:W-:-:S04]  /*10a0*/  ISETP.NE.U32.AND P0, PT, R10, RZ, PT ;  /* 0x000000ff0a00720c */ /* 0x004fc80003f05070 */
[----:B------:R-:W-:-:S13]  /*10b0*/  ISETP.NE.AND.EX P0, PT, R11, RZ, PT, P0 ;  /* 0x000000ff0b00720c */ /* 0x000fda0003f05300 */
[----:B------:R-:W-:Y:S05]  /*10c0*/  @!P0 BRA `(.L_x_12) ;  /* 0x0000000000088947 */ /* 0x000fea0003800000 */
[----:B------:R0:W5:Y:S01]  /*10d0*/  LD.E R9, desc[UR14][R10.64] ;  /* 0x0000000e0a097980 */ /* 0x000162000c101900 */
[----:B------:R-:W-:Y:S05]  /*10e0*/  BRA `(.L_x_13) ;  /* 0x0000000000207947 */ /* 0x000fea0003800000 */
.L_x_12:
[----:B------:R-:W-:Y:S02]  /*10f0*/  ULDC.64 UR4, c[0x0][0x688] ;  /* 0x0001a20000047ab9 */ /* 0x000fe40000000a00 */
[----:B------:R-:W-:-:S04]  /*1100*/  ISETP.NE.U32.AND P0, PT, RZ, UR4, PT ;  /* 0x00000004ff007c0c */ /* 0x000fc8000bf05070 */
[----:B------:R-:W-:-:S13]  /*1110*/  ISETP.NE.AND.EX P0, PT, RZ, UR5, PT, P0 ;  /* 0x00000005ff007c0c */ /* 0x000fda000bf05300 */
[----:B------:R-:W-:Y:S05]  /*1120*/  @!P0 BRA `(.L_x_14) ;  /* 0x00000000000c8947 */ /* 0x000fea0003800000 */
[----:B------:R-:W0:Y:S02]  /*1130*/  LDC.64 R10, c[0x0][0x688] ;  /* 0x0001a200ff0a7b82 */ /* 0x000e240000000a00 */
[----:B0-----:R1:W5:Y:S01]  /*1140*/  LDG.E R9, desc[UR14][R10.64] ;  /* 0x0000000e0a097981 */ /* 0x001362000c1e1900 */
[----:B------:R-:W-:Y:S05]  /*1150*/  BRA `(.L_x_13) ;  /* 0x0000000000047947 */ /* 0x000fea0003800000 */
.L_x_14:
[----:B------:R-:W2:Y:S02]  /*1160*/  LDC R9, c[0x0][0x680] ;  /* 0x0001a000ff097b82 */ /* 0x000ea40000000800 */
.L_x_13:
[----:B------:R-:W-:Y:S02]  /*1170*/  ULDC.64 UR4, c[0x0][0x6a0] ;  /* 0x0001a80000047ab9 */ /* 0x000fe40000000a00 */
[----:B------:R-:W-:-:S04]  /*1180*/  ISETP.NE.U32.AND P0, PT, RZ, UR4, PT ;  /* 0x00000004ff007c0c */ /* 0x000fc8000bf05070 */
[----:B------:R-:W-:-:S13]  /*1190*/  ISETP.NE.AND.EX P0, PT, RZ, UR5, PT, P0 ;  /* 0x00000005ff007c0c */ /* 0x000fda000bf05300 */
[----:B------:R-:W-:Y:S05]  /*11a0*/  @!P0 BRA `(.L_x_15) ;  /* 0x00000000001c8947 */ /* 0x000fea0003800000 */
[----:B01----:R-:W0:Y:S02]  /*11b0*/  LDC.64 R10, c[0x0][0x6a0] ;  /* 0x0001a800ff0a7b82 */ /* 0x003e240000000a00 */
[----:B0-----:R-:W3:Y:S02]  /*11c0*/  LDG.E.64 R10, desc[UR14][R10.64] ;  /* 0x0000000e0a0a7981 */ /* 0x001ee4000c1e1b00 */
[----:B---3--:R-:W-:-:S04]  /*11d0*/  ISETP.NE.U32.AND P0, PT, R10, RZ, PT ;  /* 0x000000ff0a00720c */ /* 0x008fc80003f05070 */
[----:B------:R-:W-:-:S13]  /*11e0*/  ISETP.NE.AND.EX P0, PT, R11, RZ, PT, P0 ;  /* 0x000000ff0b00720c */ /* 0x000fda0003f05300 */
[----:B------:R-:W-:Y:S05]  /*11f0*/  @!P0 BRA `(.L_x_15) ;  /* 0x0000000000088947 */ /* 0x000fea0003800000 */
[----:B------:R0:W5:Y:S01]  /*1200*/  LD.E R10, desc[UR14][R10.64] ;  /* 0x0000000e0a0a7980 */ /* 0x000162000c101900 */
[----:B------:R-:W-:Y:S05]  /*1210*/  BRA `(.L_x_16) ;  /* 0x0000000000207947 */ /* 0x000fea0003800000 */
.L_x_15:
[----:B------:R-:W-:Y:S02]  /*1220*/  ULDC.64 UR4, c[0x0][0x690] ;  /* 0x0001a40000047ab9 */ /* 0x000fe40000000a00 */
[----:B------:R-:W-:-:S04]  /*1230*/  ISETP.NE.U32.AND P0, PT, RZ, UR4, PT ;  /* 0x00000004ff007c0c */ /* 0x000fc8000bf05070 */
[----:B------:R-:W-:-:S13]  /*1240*/  ISETP.NE.AND.EX P0, PT, RZ, UR5, PT, P0 ;  /* 0x00000005ff007c0c */ /* 0x000fda000bf05300 */
[----:B------:R-:W-:Y:S05]  /*1250*/  @!P0 BRA `(.L_x_17) ;  /* 0x00000000000c8947 */ /* 0x000fea0003800000 */
[----:B01----:R-:W0:Y:S02]  /*1260*/  LDC.64 R10, c[0x0][0x690] ;  /* 0x0001a400ff0a7b82 */ /* 0x003e240000000a00 */
[----:B0-----:R1:W5:Y:S01]  /*1270*/  LDG.E R10, desc[UR14][R10.64] ;  /* 0x0000000e0a0a7981 */ /* 0x001362000c1e1900 */
[----:B------:R-:W-:Y:S05]  /*1280*/  BRA `(.L_x_16) ;  /* 0x0000000000047947 */ /* 0x000fea0003800000 */
.L_x_17:
[----:B01----:R-:W3:Y:S02]  /*1290*/  LDC R10, c[0x0][0x684] ;  /* 0x0001a100ff0a7b82 */ /* 0x003ee40000000800 */
.L_x_16:
[----:B------:R-:W-:-:S13]  /*12a0*/  LOP3.LUT P0, RZ, R15, 0xff, RZ, 0xc0, !PT ;  /* 0x000000ff0fff7812 */ /* 0x000fda000780c0ff */
[----:B------:R-:W-:Y:S05]  /*12b0*/  @!P0 EXIT ;  /* 0x000000000000894d */ /* 0x000fea0003800000 */
[----:B------:R-:W-:Y:S01]  /*12c0*/  ULDC UR4, c[0x0][0x28c] ;  /* 0x0000a30000047ab9 */ /* 0x000fe20000000800 */
[----:B------:R-:W-:Y:S01]  /*12d0*/  LOP3.LUT R62, R2, 0x1, RZ, 0xfc, !PT ;  /* 0x00000001023e7812 */ /* 0x000fe200078efcff */
[----:B------:R-:W-:-:S04]  /*12e0*/  UIADD3 UR4, UR4, 0x3f, URZ ;  /* 0x0000003f04047890 */ /* 0x000fc8000fffe03f */
[----:B------:R-:W-:-:S04]  /*12f0*/  USHF.R.S32.HI UR5, URZ, 0x1f, UR4 ;  /* 0x0000001f3f057899 */ /* 0x000fc80008011404 */
[----:B------:R-:W-:-:S03]  /*1300*/  ULEA.HI UR5, UR5, UR4, URZ, 0x6 ;  /* 0x0000000405057291 */ /* 0x000fc6000f8f303f */
[----:B------:R-:W-:Y:S01]  /*1310*/  UMOV UR4, URZ ;  /* 0x0000003f00047c82 */ /* 0x000fe20008000000 */
[----:B------:R-:W-:-:S03]  /*1320*/  USHF.R.S32.HI UR6, URZ, 0x6, UR5 ;  /* 0x000000063f067899 */ /* 0x000fc60008011405 */
[----:B------:R-:W-:-:S09]  /*1330*/  UMOV UR5, URZ ;  /* 0x0000003f00057c82 */ /* 0x000fd20008000000 */
.L_x_90:
[----:B01----:R-:W-:Y:S02]  /*1340*/  LOP3.LUT R11, R0, 0x80, RZ, 0xc0, !PT ;  /* 0x00000080000b7812 */ /* 0x003fe400078ec0ff */
[----:B------:R-:W-:Y:S02]  /*1350*/  CS2R R54, SRZ ;  /* 0x0000000000367805 */ /* 0x000fe4000001ff00 */
[----:B------:R-:W-:Y:S02]  /*1360*/  CS2R R24, SRZ ;  /* 0x0000000000187805 */ /* 0x000fe4000001ff00 */
[----:B--2---:R-:W-:Y:S02]  /*1370*/  CS2R R26, SRZ ;  /* 0x00000000001a7805 */ /* 0x004fe4000001ff00 */
[----:B------:R-:W-:Y:S02]  /*1380*/  SHF.R.U32.HI R12, RZ, 0x7, R11 ;  /* 0x00000007ff0c7819 */ /* 0x000fe4000001160b */
[----:B------:R-:W-:-:S02]  /*1390*/  CS2R R28, SRZ ;  /* 0x00000000001c7805 */ /* 0x000fc4000001ff00 */
[----:B------:R-:W-:Y:S02]  /*13a0*/  VIMNMX R11, RZ, UR6, PT ;  /* 0x00000006ff0b7c48 */ /* 0x000fe4000bfe0100 */
[----:B------:R-:W-:Y:S02]  /*13b0*/  CS2R R30, SRZ ;  /* 0x00000000001e7805 */ /* 0x000fe4000001ff00 */
[----:B----4-:R-:W-:Y:S02]  /*13c0*/  CS2R R32, SRZ ;  /* 0x0000000000207805 */ /* 0x010fe4000001ff00 */
[----:B------:R-:W-:Y:S01]  /*13d0*/  CS2R R34, SRZ ;  /* 0x0000000000227805 */ /* 0x000fe2000001ff00 */
[----:B------:R-:W0:Y:S01]  /*13e0*/  SHFL.IDX PT, R12, R12, RZ, 0x1f ;  /* 0x00001fff0c0c7589 */ /* 0x000e2200000e0000 */
[----:B------:R-:W-:Y:S02]  /*13f0*/  IADD3 R11, -R11, UR6, RZ ;  /* 0x000000060b0b7c10 */ /* 0x000fe4000fffe1ff */
[----:B------:R-:W-:-:S02]  /*1400*/  CS2R R36, SRZ ;  /* 0x0000000000247805 */ /* 0x000fc4000001ff00 */
[----:B------:R-:W-:Y:S02]  /*1410*/  CS2R R38, SRZ ;  /* 0x0000000000267805 */ /* 0x000fe4000001ff00 */
[----:B------:R-:W-:Y:S02]  /*1420*/  CS2R R40, SRZ ;  /* 0x0000000000287805 */ /* 0x000fe4000001ff00 */
[----:B------:R-:W-:Y:S02]  /*1430*/  ISETP.GE.AND P0, PT, R11, 0x1, PT ;  /* 0x000000010b00780c */ /* 0x000fe40003f06270 */
[----:B------:R-:W-:Y:S02]  /*1440*/  CS2R R42, SRZ ;  /* 0x00000000002a7805 */ /* 0x000fe4000001ff00 */
[----:B------:R-:W-:Y:S02]  /*1450*/  CS2R R44, SRZ ;  /* 0x00000000002c7805 */ /* 0x000fe4000001ff00 */
[----:B------:R-:W-:-:S02]  /*1460*/  CS2R R46, SRZ ;  /* 0x00000000002e7805 */ /* 0x000fc4000001ff00 */
[----:B------:R-:W-:Y:S02]  /*1470*/  CS2R R48, SRZ ;  /* 0x0000000000307805 */ /* 0x000fe4000001ff00 */
[----:B------:R-:W-:Y:S02]  /*1480*/  CS2R R50, SRZ ;  /* 0x0000000000327805 */ /* 0x000fe4000001ff00 */
[----:B------:R-:W-:Y:S02]  /*1490*/  CS2R R52, SRZ ;  /* 0x0000000000347805 */ /* 0x000fe4000001ff00 */
[----:B0-----:R-:W-:Y:S01]  /*14a0*/  R2UR UR7, R12 ;  /* 0x000000000c0772ca */ /* 0x001fe200000e0000 */
[----:B---3-5:R-:W-:-:S14]  /*14b0*/  @!P0 BRA `(.L_x_18) ;  /* 0x0000000400348947 */ /* 0x028fdc0003800000 */
[----:B------:R-:W0:Y:S01]  /*14c0*/  S2UR UR10, SR_CgaCtaId ;  /* 0x00000000000a79c3 */ /* 0x000e220000008800 */
[----:B------:R-:W-:Y:S01]  /*14d0*/  ULEA.HI UR8, UR7, UR7, URZ, 0x1 ;  /* 0x0000000707087291 */ /* 0x000fe2000f8f083f */
[----:B------:R-:W-:Y:S01]  /*14e0*/  IMAD.U32 R17, RZ, RZ, UR4 ;  /* 0x00000004ff117e24 */ /* 0x000fe2000f8e00ff */
[----:B------:R-:W-:Y:S01]  /*14f0*/  UMOV UR9, 0x400 ;  /* 0x0000040000097882 */ /* 0x000fe20000000000 */
[----:B------:R-:W-:Y:S01]  /*1500*/  IMAD.U32 R12, RZ, RZ, UR5 ;  /* 0x00000005ff0c7e24 */ /* 0x000fe2000f8e00ff */
[----:B------:R-:W-:Y:S02]  /*1510*/  ULOP3.LUT UR8, UR8, 0xffffe, URZ, 0xc0, !UPT ;  /* 0x000ffffe08087892 */ /* 0x000fe4000f8ec03f */
[----:B------:R-:W-:Y:S02]  /*1520*/  UPLOP3.LUT UP0, UPT, UPT, UPT, UPT, 0x40, 0x0 ;  /* 0x000000000000789c */ /* 0x000fe40003f0e870 */
[----:B------:R-:W-:Y:S01]  /*1530*/  UIADD3 UR8, UR7, -UR8, URZ ;  /* 0x8000000807087290 */ /* 0x000fe2000fffe03f */
[----:B------:R-:W-:Y:S01]  /*1540*/  UMOV UR12, UR5 ;  /* 0x00000005000c7c82 */ /* 0x000fe20008000000 */
[----:B0-----:R-:W-:-:S04]  /*1550*/  ULEA UR9, UR10, UR9, 0x18 ;  /* 0x000000090a097291 */ /* 0x001fc8000f8ec03f */
[----:B------:R-:W-:-:S04]  /*1560*/  ULEA UR8, UR8, UR9, 0xc ;  /* 0x0000000908087291 */ /* 0x000fc8000f8e603f */
[----:B------:R-:W-:-:S04]  /*1570*/  UIADD3 UR8, UR8, 0x180, URZ ;  /* 0x0000018008087890 */ /* 0x000fc8000fffe03f */
[----:B------:R-:W-:-:S04]  /*1580*/  USHF.R.U32.HI UR8, URZ, 0x4, UR8 ;  /* 0x000000043f087899 */ /* 0x000fc80008011608 */
[----:B------:R-:W-:-:S12]  /*1590*/  ULOP3.LUT UR7, UR8, 0x3fff, URZ, 0xc0, !UPT ;  /* 0x00003fff08077892 */ /* 0x000fd8000f8ec03f */
.L_x_25:
[----:B------:R-:W-:-:S13]  /*15a0*/  ISETP.NE.AND P1, PT, R62, 0x3, PT ;  /* 0x000000033e00780c */ /* 0x000fda0003f25270 */
[----:B0-----:R-:W-:Y:S05]  /*15b0*/  @!P1 BRA `(.L_x_19) ;  /* 0x0000000000049947 */ /* 0x001fea0003800000 */
[----:B------:R-:W-:Y:S01]  /*15c0*/  BPT.TRAP 0x1 ;  /* 0x000000040000795c */ /* 0x000fe20000300000 */
.L_x_19:
[----:B------:R-:W0:Y:S01]  /*15d0*/  S2UR UR9, SR_CgaCtaId ;  /* 0x00000000000979c3 */ /* 0x000e220000008800 */
[----:B------:R-:W-:Y:S01]  /*15e0*/  UMOV UR8, 0x400 ;  /* 0x0000040000087882 */ /* 0x000fe20000000000 */
[----:B------:R-:W-:Y:S01]  /*15f0*/  SHF.L.U32 R15, R17, 0x1f, RZ ;  /* 0x0000001f110f7819 */ /* 0x000fe200000006ff */
[----:B0-----:R-:W-:-:S04]  /*1600*/  ULEA UR13, UR9, UR8, 0x18 ;  /* 0x00000008090d7291 */ /* 0x001fc8000f8ec03f */
[----:B------:R-:W-:-:S09]  /*1610*/  ULEA UR8, UR12, UR13, 0x3 ;  /* 0x0000000d0c087291 */ /* 0x000fd2000f8e183f */
[----:B------:R0:W1:Y:S01]  /*1620*/  SYNCS.PHASECHK.TRANS64.TRYWAIT P0, [UR8], R15 ;  /* 0x0000000fff0075a7 */ /* 0x0000620008000148 */
[----:B------:R-:W-:Y:S05]  /*1630*/  @!P1 BRA `(.L_x_20) ;  /* 0x0000000000049947 */ /* 0x000fea0003800000 */
[----:B------:R-:W-:Y:S01]  /*1640*/  BPT.TRAP 0x1 ;  /* 0x000000040000795c */ /* 0x000fe20000300000 */
.L_x_20:
[C---:B------:R-:W-:Y:S02]  /*1650*/  IMAD.SHL.U32 R13, R0.reuse, 0x20, RZ ;  /* 0x00000020000d7824 */ /* 0x040fe400078e00ff */
[C---:B------:R-:W-:Y:S02]  /*1660*/  IMAD.SHL.U32 R18, R0.reuse, 0x200, RZ ;  /* 0x0000020000127824 */ /* 0x040fe400078e00ff */
[----:B------:R-:W-:Y:S01]  /*1670*/  IMAD.SHL.U32 R22, R0, 0x10, RZ ;  /* 0x0000001000167824 */ /* 0x000fe200078e00ff */
[----:B------:R-:W-:-:S04]  /*1680*/  LOP3.LUT R13, R13, 0x1c00, RZ, 0xc0, !PT ;  /* 0x00001c000d0d7812 */ /* 0x000fc800078ec0ff */
[----:B------:R-:W-:Y:S01]  /*1690*/  LOP3.LUT R13, R13, 0x200, R18, 0xf8, !PT ;  /* 0x000002000d0d7812 */ /* 0x000fe200078ef812 */
[----:B------:R-:W-:-:S03]  /*16a0*/  IMAD.U32 R18, RZ, RZ, UR12 ;  /* 0x0000000cff127e24 */ /* 0x000fc6000f8e00ff */
[----:B------:R-:W-:-:S04]  /*16b0*/  LOP3.LUT R13, R13, 0x1c0, R22, 0xf8, !PT ;  /* 0x000001c00d0d7812 */ /* 0x000fc800078ef816 */
[----:B------:R-:W-:-:S05]  /*16c0*/  SHF.R.U32.HI R13, RZ, 0x3, R13 ;  /* 0x00000003ff0d7819 */ /* 0x000fca000001160d */
[----:B------:R-:W-:Y:S01]  /*16d0*/  IMAD R13, R18, 0x400, R13 ;  /* 0x00000400120d7824 */ /* 0x000fe200078e020d */
[----:B-1----:R-:W-:Y:S06]  /*16e0*/  @P0 BRA `(.L_x_21) ;  /* 0x0000000000080947 */ /* 0x002fec0003800000 */
[----:B------:R-:W1:Y:S02]  /*16f0*/  SYNCS.PHASECHK.TRANS64.TRYWAIT P0, [UR8], R15 ;  /* 0x0000000fff0075a7 */ /* 0x000e640008000148 */
[----:B-1----:R-:W-:Y:S05]  /*1700*/  @!P0 BRA `(.L_x_22) ;  /* 0x0000004c00748947 */ /* 0x002fea0003800000 */
.L_x_21:
[----:B------:R-:W4:Y:S01]  /*1710*/  LDS.64 R56, [R13+UR13+0x34180] ;  /* 0x0341800d0d387984 */ /* 0x000f220008000a00 */
[----:B------:R-:W-:Y:S02]  /*1720*/  UIADD3 UR8, UR13, 0x1a180, URZ ;  /* 0x0001a1800d087890 */ /* 0x000fe4000fffe03f */
[----:B------:R-:W-:Y:S02]  /*1730*/  ULOP3.LUT UR9, UR7, 0x10000, URZ, 0xfc, !UPT ;  /* 0x0001000007097892 */ /* 0x000fe4000f8efc3f */
[----:B------:R-:W-:Y:S01]  /*1740*/  USHF.R.U32.HI UR8, URZ, 0x4, UR8 ;  /* 0x000000043f087899 */ /* 0x000fe20008011608 */
[----:B------:R-:W-:-:S03]  /*1750*/  UMOV UR11, 0x40000040 ;  /* 0x40000040000b7882 */ /* 0x000fc60000000000 */
[----:B------:R-:W-:-:S04]  /*1760*/  ULOP3.LUT UR8, UR8, 0x3fff, URZ, 0xc0, !UPT ;  /* 0x00003fff08087892 */ /* 0x000fc8000f8ec03f */
[----:B------:R-:W-:Y:S02]  /*1770*/  ULOP3.LUT UR10, UR8, 0x10000, URZ, 0xfc, !UPT ;  /* 0x00010000080a7892 */ /* 0x000fe4000f8efc3f */
[----:B------:R-:W-:Y:S02]  /*1780*/  ULEA UR8, UR12, UR9, 0x9 ;  /* 0x000000090c087291 */ /* 0x000fe4000f8e483f */
[----:B------:R-:W-:Y:S01]  /*1790*/  ULEA UR10, UR12, UR10, 0x9 ;  /* 0x0000000a0c0a7291 */ /* 0x000fe2000f8e483f */
[----:B------:R-:W-:Y:S01]  /*17a0*/  UMOV UR9, 0x80000020 ;  /* 0x8000002000097882 */ /* 0x000fe20000000000 */
[----:B----4-:R-:W-:-:S07]  /*17b0*/  WARPGROUP.ARRIVE ;  /* 0x00000000000079c5 */ /* 0x010fce0000000000 */
[----:B------:R-:W-:Y:S01]  /*17c0*/  HGMMA.SP.64x64x32.F32 R24, gdesc[UR8], R24, UP0, R56, 0x0 ;  /* 0x08e03800081879f0 */ /* 0x000fe2000bf00a18 */
[----:B------:R-:W-:Y:S02]  /*17d0*/  UIADD3 UR8, UR8, 0x2, URZ ;  /* 0x0000000208087890 */ /* 0x000fe4000fffe03f */
[----:B------:R-:W-:Y:S01]  /*17e0*/  UIADD3 UR10, UR10, 0x4, URZ ;  /* 0x000000040a0a7890 */ /* 0x000fe2000fffe03f */
[----:B------:R-:W-:Y:S01]  /*17f0*/  UMOV UR9, 0x80000020 ;  /* 0x8000002000097882 */ /* 0x000fe20000000000 */
[----:B------:R-:W-:-:S07]  /*1800*/  UMOV UR11, 0x40000040 ;  /* 0x40000040000b7882 */ /* 0x000fce0000000000 */
[----:B------:R-:W-:Y:S03]  /*1810*/  HGMMA.SP.64x64x32.F32 R24, gdesc[UR8], R24, R57, 0x0, gsb0 ;  /* 0x08e03900081879f0 */ /* 0x000fe60008000a18 */
[----:B------:R-:W-:Y:S02]  /*1820*/  WARPGROUP.DEPBAR.LE gsb0, 0x0 ;  /* 0x00008000000079c5 */ /* 0x000fe40000010000 */
[----:B------:R-:W-:Y:S05]  /*1830*/  @!P1 BRA `(.L_x_23) ;  /* 0x0000000000049947 */ /* 0x000fea0003800000 */
[----:B------:R-:W-:Y:S01]  /*1840*/  BPT.TRAP 0x1 ;  /* 0x000000040000795c */ /* 0x000fe20000300000 */
.L_x_23:
[----:B------:R-:W-:-:S13]  /*1850*/  LOP3.LUT P0, RZ, R6, R3, RZ, 0xc0, !PT ;  /* 0x0000000306ff7212 */ /* 0x000fda000780c0ff */
[----:B------:R-:W-:-:S05]  /*1860*/  @P0 LEA R13, R12, UR13, 0x3 ;  /* 0x0000000d0c0d0c11 */ /* 0x000fca000f8e18ff */
[----:B-1----:R-:W-:-:S05]  /*1870*/  @P0 VIADD R18, R13, 0x68 ;  /* 0x000000680d120836 */ /* 0x002fca0000000000 */
[----:B------:R-:W-:-:S04]  /*1880*/  @P0 PRMT R18, R7, 0x654, R18 ;  /* 0x0000065407120816 */ /* 0x000fc80000000012 */
[----:B------:R1:W-:Y:S01]  /*1890*/  @P0 SYNCS.ARRIVE.TRANS64.RED.A1T0 RZ, [R18+URZ], RZ ;  /* 0x000000ff12ff09a7 */ /* 0x0003e2000810043f */
[----:B------:R-:W-:-:S13]  /*18a0*/  ISETP.GT.U32.AND P0, PT, R2, 0x1, PT ;  /* 0x000000010200780c */ /* 0x000fda0003f04070 */
[----:B-1----:R-:W-:Y:S05]  /*18b0*/  @P0 BRA `(.L_x_24) ;  /* 0x0000000000040947 */ /* 0x002fea0003800000 */
[----:B------:R-:W-:Y:S01]  /*18c0*/  BPT.TRAP 0x1 ;  /* 0x000000040000795c */ /* 0x000fe20000300000 */
.L_x_24:
[----:B------:R-:W-:Y:S01]  /*18d0*/  UIADD3 UR12, UR12, 0x1, URZ ;  /* 0x000000010c0c7890 */ /* 0x000fe2000fffe03f */
[C---:B------:R-:W-:Y:S01]  /*18e0*/  ISETP.GT.AND P1, PT, R11.reuse, 0x1, PT ;  /* 0x000000010b00780c */ /* 0x040fe20003f24270 */
[----:B------:R-:W-:Y:S02]  /*18f0*/  VIADD R12, R12, 0x1 ;  /* 0x000000010c0c7836 */ /* 0x000fe40000000000 */
[----:B------:R-:W-:Y:S01]  /*1900*/  UISETP.NE.AND UP0, UPT, UR12, 0xd, UPT ;  /* 0x0000000d0c00788c */ /* 0x000fe2000bf05270 */
[----:B------:R-:W-:Y:S02]  /*1910*/  VIADD R11, R11, 0xffffffff ;  /* 0xffffffff0b0b7836 */ /* 0x000fe40000000000 */
[C---:B------:R-:W-:Y:S01]  /*1920*/  ISETP.NE.AND P0, PT, R12.reuse, 0xd, PT ;  /* 0x0000000d0c00780c */ /* 0x040fe20003f05270 */
[----:B------:R-:W-:Y:S02]  /*1930*/  USEL UR8, URZ, 0x1, UP0 ;  /* 0x000000013f087887 */ /* 0x000fe40008000000 */
[----:B------:R-:W-:Y:S01]  /*1940*/  USEL UR12, UR12, URZ, UP0 ;  /* 0x0000003f0c0c7287 */ /* 0x000fe20008000000 */
[----:B------:R-:W-:Y:S01]  /*1950*/  SEL R12, R12, RZ, P0 ;  /* 0x000000ff0c0c7207 */ /* 0x000fe20000000000 */
[----:B------:R-:W-:-:S02]  /*1960*/  UPLOP3.LUT UP0, UPT, UPT, UPT, UPT, 0x80, 0x0 ;  /* 0x000000000000789c */ /* 0x000fc40003f0f070 */
[----:B------:R-:W-:Y:S01]  /*1970*/  LOP3.LUT R17, R17, UR8, RZ, 0x3c, !PT ;  /* 0x0000000811117c12 */ /* 0x000fe2000f8e3cff */
[----:B------:R-:W-:Y:S08]  /*1980*/  @P1 BRA `(.L_x_25) ;  /* 0xfffffffc00041947 */ /* 0x000ff0000383ffff */
.L_x_18:
[----:B------:R-:W1:Y:S01]  /*1990*/  LDC R21, c[0x0][0x288] ;  /* 0x0000a200ff157b82 */ /* 0x000e620000000800 */
[----:B------:R-:W-:Y:S01]  /*19a0*/  LOP3.LUT R11, R0, 0x60, RZ, 0xc0, !PT ;  /* 0x00000060000b7812 */ /* 0x000fe200078ec0ff */
[----:B------:R-:W-:Y:S01]  /*19b0*/  IMAD.SHL.U32 R22, R20, 0x40, RZ ;  /* 0x0000004014167824 */ /* 0x000fe200078e00ff */
[--C-:B------:R-:W-:Y:S01]  /*19c0*/  SHF.R.U32.HI R12, RZ, 0x2, R0.reuse ;  /* 0x00000002ff0c7819 */ /* 0x100fe20000011600 */
[----:B------:R-:W-:Y:S01]  /*19d0*/  UIADD3 UR5, UR6, UR5, URZ ;  /* 0x0000000506057290 */ /* 0x000fe2000fffe03f */
[----:B------:R-:W-:Y:S01]  /*19e0*/  SHF.R.U32.HI R11, RZ, 0x5, R11 ;  /* 0x00000005ff0b7819 */ /* 0x000fe2000001160b */
[----:B------:R-:W-:Y:S01]  /*19f0*/  ULDC UR12, c[0x0][0x284] ;  /* 0x0000a100000c7ab9 */ /* 0x000fe20000000800 */
[----:B------:R-:W-:Y:S01]  /*1a00*/  LOP3.LUT R12, R12, 0x7, RZ, 0xc0, !PT ;  /* 0x000000070c0c7812 */ /* 0x000fe200078ec0ff */
[----:B------:R-:W-:Y:S01]  /*1a10*/  UISETP.GT.U32.AND UP0, UPT, UR5, 0xc, UPT ;  /* 0x0000000c0500788c */ /* 0x000fe2000bf04070 */
[----:B------:R-:W-:Y:S01]  /*1a20*/  SHF.R.U32.HI R18, RZ, 0x1, R0 ;  /* 0x00000001ff127819 */ /* 0x000fe20000011600 */
[----:B------:R-:W-:Y:S01]  /*1a30*/  IMAD.SHL.U32 R13, R11, 0x10, RZ ;  /* 0x000000100b0d7824 */ /* 0x000fe200078e00ff */
[----:B------:R-:W-:Y:S01]  /*1a40*/  UISETP.GE.U32.AND UP1, UPT, UR6, 0xd, UPT ;  /* 0x0000000d0600788c */ /* 0x000fe2000bf26070 */
[----:B------:R-:W-:Y:S01]  /*1a50*/  SHF.R.S32.HI R23, RZ, 0x1f, R14 ;  /* 0x0000001fff177819 */ /* 0x000fe2000001140e */
[----:B------:R-:W-:Y:S01]  /*1a60*/  UISETP.LT.U32.AND UP0, UPT, UR6, 0xd, UP0 ;  /* 0x0000000d0600788c */ /* 0x000fe20008701070 */
[----:B------:R-:W-:-:S02]  /*1a70*/  WARPGROUP.DEPBAR.LE gsb0, 0x0 ;  /* 0x00008000000079c5 */ /* 0x000fc40000010000 */
[--C-:B------:R-:W-:Y:S01]  /*1a80*/  LOP3.LUT R13, R13, 0xfffffff0, R12.reuse, 0xe2, !PT ;  /* 0xfffffff00d0d7812 */ /* 0x100fe200078ee20c */
[----:B------:R-:W-:Y:S01]  /*1a90*/  IMAD R12, R11, -0x10, -R12 ;  /* 0xfffffff00b0c7824 */ /* 0x000fe200078e0a0c */
[----:B------:R-:W-:Y:S01]  /*1aa0*/  LOP3.LUT R11, R8, 0x1, RZ, 0xc0, !PT ;  /* 0x00000001080b7812 */ /* 0x000fe200078ec0ff */
[----:B------:R-:W-:Y:S01]  /*1ab0*/  UIMAD.WIDE.U32 UR8, UR5, 0x4ec4ec4f, URZ ;  /* 0x4ec4ec4f050878a5 */ /* 0x000fe2000f8e003f */
[----:B------:R-:W-:Y:S01]  /*1ac0*/  LOP3.LUT R18, R13, 0x40, R18, 0xf8, !PT ;  /* 0x000000400d127812 */ /* 0x000fe200078ef812 */
[----:B------:R-:W-:Y:S01]  /*1ad0*/  IMAD.SHL.U32 R13, R16, 0x80, RZ ;  /* 0x00000080100d7824 */ /* 0x000fe200078e00ff */
[----:B------:R-:W-:Y:S01]  /*1ae0*/  USEL UR7, URZ, 0x1, !UP0 ;  /* 0x000000013f077887 */ /* 0x000fe2000c000000 */
[----:B------:R-:W-:Y:S01]  /*1af0*/  IMAD R12, R11, -0x40, R12 ;  /* 0xffffffc00b0c7824 */ /* 0x000fe200078e020c */
[----:B-1----:R-:W-:Y:S01]  /*1b00*/  ISETP.GE.AND P0, PT, R22, R21, PT ;  /* 0x000000151600720c */ /* 0x002fe20003f06270 */
[----:B------:R-:W-:Y:S01]  /*1b10*/  ULDC.64 UR10, c[0x0][0x6d0] ;  /* 0x0001b400000a7ab9 */ /* 0x000fe20000000a00 */
[----:B------:R-:W-:Y:S01]  /*1b20*/  LOP3.LUT R18, R18, R13, RZ, 0xfc, !PT ;  /* 0x0000000d12127212 */ /* 0x000fe200078efcff */
[----:B0-----:R-:W-:Y:S01]  /*1b30*/  IMAD R15, R23, UR10, RZ ;  /* 0x0000000a170f7c24 */ /* 0x001fe2000f8e02ff */
[----:B------:R-:W-:Y:S01]  /*1b40*/  ISETP.GE.OR P0, PT, R13, UR12, P0 ;  /* 0x0000000c0d007c0c */ /* 0x000fe20008706670 */
[----:B------:R-:W-:Y:S01]  /*1b50*/  USHF.R.U32.HI UR8, URZ, 0x2, UR9 ;  /* 0x000000023f087899 */ /* 0x000fe20008011609 */
[----:B------:R-:W-:Y:S01]  /*1b60*/  LOP3.LUT R11, R0, 0x3, RZ, 0xc0, !PT ;  /* 0x00000003000b7812 */ /* 0x000fe200078ec0ff */
[----:B------:R-:W-:Y:S01]  /*1b70*/  ULOP3.LUT UR4, UR4, UR7, URZ, 0x3c, !UPT ;  /* 0x0000000704047292 */ /* 0x000fe2000f8e3c3f */
[--C-:B------:R-:W-:Y:S01]  /*1b80*/  SHF.R.S32.HI R19, RZ, 0x1f, R18.reuse ;  /* 0x0000001fff137819 */ /* 0x100fe20000011412 */
[C---:B------:R-:W-:Y:S01]  /*1b90*/  IMAD R15, R14.reuse, UR11, R15 ;  /* 0x0000000b0e0f7c24 */ /* 0x040fe2000f8e020f */
[----:B------:R-:W-:Y:S01]  /*1ba0*/  UIMAD UR5, UR8, -0xd, UR5 ;  /* 0xfffffff3080578a4 */ /* 0x000fe2000f8e0205 */
[----:B------:R-:W-:Y:S01]  /*1bb0*/  IMAD R11, R11, -0x2, R21 ;  /* 0xfffffffe0b0b7824 */ /* 0x000fe200078e0215 */
[----:B------:R-:W-:Y:S01]  /*1bc0*/  @UP1 ULOP3.LUT UR4, UR4, 0x1, UR8, 0x78, !UPT ;  /* 0x0000000104041892 */ /* 0x000fe2000f8e7808 */
[----:B------:R-:W-:Y:S01]  /*1bd0*/  IMAD.WIDE.U32 R16, R14, UR10, R18 ;  /* 0x0000000a0e107c25 */ /* 0x000fe2000f8e0012 */
[----:B------:R-:W-:-:S03]  /*1be0*/  IADD3 R12, -R13, UR12, R12 ;  /* 0x0000000c0d0c7c10 */ /* 0x000fc6000fffe10c */
[----:B------:R-:W-:Y:S02]  /*1bf0*/  IMAD.IADD R13, R11, 0x1, -R22 ;  /* 0x000000010b0d7824 */ /* 0x000fe400078e0a16 */
[----:B------:R-:W-:Y:S02]  /*1c00*/  IMAD.IADD R17, R17, 0x1, R15 ;  /* 0x0000000111117824 */ /* 0x000fe400078e020f */
[----:B------:R-:W-:Y:S01]  /*1c10*/  IMAD.MOV.U32 R11, RZ, RZ, -0x1 ;  /* 0xffffffffff0b7424 */ /* 0x000fe200078e00ff */
[----:B------:R-:W-:Y:S06]  /*1c20*/  @P0 BRA `(.L_x_26) ;  /* 0x0000002400a40947 */ /* 0x000fec0003800000 */
[----:B------:R-:W0:Y:S01]  /*1c30*/  LDC.64 R68, c[0x0][0x6c8] ;  /* 0x0001b200ff447b82 */ /* 0x000e220000000a00 */
[----:B---3-5:R-:W-:Y:S01]  /*1c40*/  FSETP.NEU.AND P1, PT, R10, RZ, PT ;  /* 0x000000ff0a00720b */ /* 0x028fe20003f2d000 */
[----:B------:R-:W-:Y:S01]  /*1c50*/  IMAD.WIDE R20, R20, 0x40, RZ ;  /* 0x0000004014147825 */ /* 0x000fe200078e02ff */
[----:B------:R-:W-:Y:S01]  /*1c60*/  ISETP.GT.AND P0, PT, R13, RZ, PT ;  /* 0x000000ff0d00720c */ /* 0x000fe20003f04270 */
[----:B------:R-:W-:Y:S02]  /*1c70*/  BSSY B0, `(.L_x_26) ;  /* 0x0000264000007945 */ /* 0x000fe40003800000 */
[----:B------:R-:W-:Y:S01]  /*1c80*/  IMAD.SHL.U32 R15, R0, 0x2, RZ ;  /* 0x00000002000f7824 */ /* 0x000fe200078e00ff */
[----:B------:R-:W-:-:S04]  /*1c90*/  ISETP.GT.AND P5, PT, R12, RZ, P0 ;  /* 0x000000ff0c00720c */ /* 0x000fc800007a4270 */
[----:B------:R-:W-:Y:S01]  /*1ca0*/  LOP3.LUT R71, R20, 0x6, R15, 0xf8, !PT ;  /* 0x0000000614477812 */ /* 0x000fe200078ef80f */
[----:B0-----:R-:W-:-:S04]  /*1cb0*/  IMAD R22, R21, R68, RZ ;  /* 0x0000004415167224 */ /* 0x001fc800078e02ff */
[----:B------:R-:W-:-:S04]  /*1cc0*/  IMAD.WIDE.U32 R58, R71, R68, R16 ;  /* 0x00000044473a7225 */ /* 0x000fc800078e0010 */
[----:B------:R-:W-:-:S04]  /*1cd0*/  IMAD R15, R71, R69, R22 ;  /* 0x00000045470f7224 */ /* 0x000fc800078e0216 */
[----:B------:R-:W-:Y:S01]  /*1ce0*/  IMAD.IADD R57, R59, 0x1, R15 ;  /* 0x000000013b397824 */ /* 0x000fe200078e020f */
[----:B------:R-:W-:Y:S06]  /*1cf0*/  @!P1 BRA `(.L_x_27) ;  /* 0x0000001800b09947 */ /* 0x000fec0003800000 */
[----:B------:R-:W-:Y:S01]  /*1d00*/  ULDC.64 UR8, c[0x0][0x6b8] ;  /* 0x0001ae0000087ab9 */ /* 0x000fe20000000a00 */
[----:B------:R-:W-:Y:S01]  /*1d10*/  ULDC.64 UR12, c[0x0][0x6b0] ;  /* 0x0001ac00000c7ab9 */ /* 0x000fe20000000a00 */
[----:B------:R-:W-:Y:S01]  /*1d20*/  IMAD R15, R23, UR8, RZ ;  /* 0x00000008170f7c24 */ /* 0x000fe2000f8e02ff */
[----:B------:R-:W-:Y:S01]  /*1d30*/  ULDC.64 UR16, c[0x0][0x6a8] ;  /* 0x0001aa0000107ab9 */ /* 0x000fe20000000a00 */
[----:B------:R-:W-:Y:S01]  /*1d40*/  IMAD R20, R21, UR12, RZ ;  /* 0x0000000c15147c24 */ /* 0x000fe2000f8e02ff */
[----:B------:R-:W-:Y:S01]  /*1d50*/  ULDC.64 UR10, c[0x0][0x6c0] ;  /* 0x0001b000000a7ab9 */ /* 0x000fe20000000a00 */
[----:B------:R-:W-:-:S04]  /*1d60*/  IMAD.WIDE.U32 R60, R14, UR8, R18 ;  /* 0x000000080e3c7c25 */ /* 0x000fc8000f8e0012 */
[----:B------:R-:W-:Y:S02]  /*1d70*/  IMAD R63, R14, UR9, R15 ;  /* 0x000000090e3f7c24 */ /* 0x000fe4000f8e020f */
[----:B------:R-:W-:Y:S02]  /*1d80*/  IMAD R67, R71, UR13, R20 ;  /* 0x0000000d47437c24 */ /* 0x000fe4000f8e0214 */
[----:B------:R-:W-:Y:S02]  /*1d90*/  IMAD.IADD R21, R61, 0x1, R63 ;  /* 0x000000013d157824 */ /* 0x000fe400078e023f */
[----:B------:R-:W-:-:S04]  /*1da0*/  IMAD.MOV.U32 R20, RZ, RZ, R60 ;  /* 0x000000ffff147224 */ /* 0x000fc800078e003c */
[----:B------:R-:W-:-:S04]  /*1db0*/  IMAD.WIDE.U32 R16, R71, UR12, R20 ;  /* 0x0000000c47107c25 */ /* 0x000fc8000f8e0014 */
[----:B------:R-:W-:Y:S01]  /*1dc0*/  IMAD.IADD R15, R17, 0x1, R67 ;  /* 0x00000001110f7824 */ /* 0x000fe200078e0243 */
[----:B------:R-:W-:-:S04]  /*1dd0*/  LEA R22, P1, R16, UR16, 0x2 ;  /* 0x0000001010167c11 */ /* 0x000fc8000f8210ff */
[----:B------:R-:W-:Y:S02]  /*1de0*/  LEA.HI.X R23, R16, UR17, R15, 0x2, P1 ;  /* 0x0000001110177c11 */ /* 0x000fe400088f140f */
[----:B------:R-:W0:Y:S03]  /*1df0*/  LDC.64 R16, c[0x0][0x6b0] ;  /* 0x0001ac00ff107b82 */ /* 0x000e260000000a00 */
[----:B------:R-:W3:Y:S01]  /*1e00*/  @P5 LDG.E.LTC128B R15, desc[UR14][R22.64] ;  /* 0x0000000e160f5981 */ /* 0x000ee2000c1e1920 */
[----:B------:R-:W-:Y:S01]  /*1e10*/  LEA R56, P1, R58, UR10, 0x2 ;  /* 0x0000000a3a387c11 */ /* 0x000fe2000f8210ff */
[----:B------:R-:W-:Y:S01]  /*1e20*/  BSSY B1, `(.L_x_28) ;  /* 0x0000015000017945 */ /* 0x000fe20003800000 */
[----:B------:R-:W-:Y:S02]  /*1e30*/  ISETP.GT.AND P0, PT, R12, 0x8, P0 ;  /* 0x000000080c00780c */ /* 0x000fe40000704270 */
[----:B------:R-:W-:-:S02]  /*1e40*/  LEA.HI.X R57, R58, UR11, R57, 0x2, P1 ;  /* 0x0000000b3a397c11 */ /* 0x000fc400088f1439 */
[----:B------:R-:W-:Y:S02]  /*1e50*/  ISETP.GT.AND P1, PT, R13, 0x1, PT ;  /* 0x000000010d00780c */ /* 0x000fe40003f24270 */
[----:B------:R-:W-:Y:S01]  /*1e60*/  LEA R58, P6, R68, R56, 0x2 ;  /* 0x00000038443a7211 */ /* 0x000fe200078c10ff */
[----:B0-----:R-:W-:-:S04]  /*1e70*/  IMAD.WIDE.U32 R64, R71, UR12, R16 ;  /* 0x0000000c47407c25 */ /* 0x001fc8000f8e0010 */
[----:B------:R-:W-:Y:S01]  /*1e80*/  IMAD.IADD R65, R67, 0x1, R65 ;  /* 0x0000000143417824 */ /* 0x000fe200078e0241 */
[-C--:B------:R-:W-:Y:S01]  /*1e90*/  IADD3 R61, P2, R60, R64.reuse, RZ ;  /* 0x000000403c3d7210 */ /* 0x080fe20007f5e0ff */
[----:B------:R-:W-:Y:S01]  /*1ea0*/  IMAD.WIDE.U32 R16, R71, UR12, R18 ;  /* 0x0000000c47107c25 */ /* 0x000fe2000f8e0012 */
[----:B------:R-:W-:-:S03]  /*1eb0*/  IADD3 R60, P4, R18, R64, RZ ;  /* 0x00000040123c7210 */ /* 0x000fc60007f9e0ff */
[----:B------:R-:W-:Y:S02]  /*1ec0*/  IMAD.IADD R17, R67, 0x1, R17 ;  /* 0x0000000143117824 */ /* 0x000fe400078e0211 */
[----:B------:R-:W-:-:S04]  /*1ed0*/  IMAD.WIDE.U32 R16, R14, UR8, R16 ;  /* 0x000000080e107c25 */ /* 0x000fc8000f8e0010 */
[----:B---3--:R-:W-:-:S04]  /*1ee0*/  FMUL R59, R15, R10 ;  /* 0x0000000a0f3b7220 */ /* 0x008fc80000400000 */
[----:B--2---:R-:W-:Y:S01]  /*1ef0*/  FFMA R73, R24, R9, R59 ;  /* 0x0000000918497223 */ /* 0x004fe2000000003b */
[----:B------:R-:W-:Y:S01]  /*1f00*/  IMAD.X R24, R65, 0x1, R21, P2 ;  /* 0x0000000141187824 */ /* 0x000fe200010e0615 */
[----:B------:R-:W-:-:S03]  /*1f10*/  LEA R20, P2, R61, UR16, 0x2 ;  /* 0x000000103d147c11 */ /* 0x000fc6000f8410ff */
[----:B------:R0:W-:Y:S01]  /*1f20*/  @P5 STG.E desc[UR14][R56.64], R73 ;  /* 0x0000004938005986 */ /* 0x0001e2000c10190e */
[----:B------:R-:W-:Y:S02]  /*1f30*/  ISETP.GT.AND P5, PT, R12, RZ, P1 ;  /* 0x000000ff0c00720c */ /* 0x000fe40000fa4270 */
[----:B------:R-:W-:-:S11]  /*1f40*/  LEA.HI.X R21, R61, UR17, R24, 0x2, P2 ;  /* 0x000000113d157c11 */ /* 0x000fd600090f1418 */
[----:B0-----:R-:W-:Y:S05]  /*1f50*/  @!P5 BRA `(.L_x_29) ;  /* 0x000000000004d947 */ /* 0x001fea0003800000 */
[----:B------:R0:W5:Y:S02]  /*1f60*/  LDG.E.LTC128B R15, desc[UR14][R20.64] ;  /* 0x0000000e140f7981 */ /* 0x000164000c1e1920 */
.L_x_29:
[----:B------:R-:W-:Y:S05]  /*1f70*/  BSYNC B1 ;  /* 0x0000000000017941 */ /* 0x000fea0003800000 */
.L_x_28:
[----:B-----5:R-:W-:Y:S01]  /*1f80*/  FMUL R18, R15, R10 ;  /* 0x0000000a0f127220 */ /* 0x020fe20000400000 */
[----:B------:R-:W-:Y:S01]  /*1f90*/  LEA.HI.X R59, R68, R57, R69, 0x2, P6 ;  /* 0x00000039443b7211 */ /* 0x000fe200030f1445 */
[----:B------:R-:W-:Y:S01]  /*1fa0*/  IMAD.IADD R17, R63, 0x1, R17 ;  /* 0x000000013f117824 */ /* 0x000fe200078e0211 */
[C---:B------:R-:W-:Y:S01]  /*1fb0*/  LEA R24, P2, R16.reuse, UR16, 0x2 ;  /* 0x0000001010187c11 */ /* 0x040fe2000f8410ff */
[----:B------:R-:W-:Y:S01]  /*1fc0*/  FFMA R67, R25, R9, R18 ;  /* 0x0000000919437223 */ /* 0x000fe20000000012 */
[----:B------:R-:W-:Y:S01]  /*1fd0*/  BSSY B1, `(.L_x_30) ;  /* 0x0000007000017945 */ /* 0x000fe20003800000 */
[----:B------:R-:W-:Y:S01]  /*1fe0*/  IMAD.X R61, R19, 0x1, R65, P4 ;  /* 0x00000001133d7824 */ /* 0x000fe200020e0641 */
[----:B------:R-:W-:Y:S01]  /*1ff0*/  LEA.HI.X R25, R16, UR17, R17, 0x2, P2 ;  /* 0x0000001110197c11 */ /* 0x000fe200090f1411 */
[----:B------:R-:W-:Y:S01]  /*2000*/  IMAD.MOV.U32 R19, RZ, RZ, R15 ;  /* 0x000000ffff137224 */ /* 0x000fe200078e000f */
[----:B------:R1:W-:Y:S01]  /*2010*/  @P5 STG.E desc[UR14][R58.64], R67 ;  /* 0x000000433a005986 */ /* 0x0003e2000c10190e */
[----:B------:R-:W-:Y:S06]  /*2020*/  @!P0 BRA `(.L_x_31) ;  /* 0x0000000000048947 */ /* 0x000fec0003800000 */
[----:B------:R2:W5:Y:S02]  /*2030*/  LDG.E.LTC128B R19, desc[UR14][R24.64+0x20] ;  /* 0x0000200e18137981 */ /* 0x000564000c1e1920 */
.L_x_31:
[----:B------:R-:W-:Y:S05]  /*2040*/  BSYNC B1 ;  /* 0x0000000000017941 */ /* 0x000fea0003800000 */
.L_x_30:
[----:B------:R-:W-:-:S04]  /*2050*/  IMAD.WIDE.U32 R14, R14, UR8, R60 ;  /* 0x000000080e0e7c25 */ /* 0x000fc8000f8e003c */
[----:B-----5:R-:W-:Y:S01]  /*2060*/  FMUL R17, R19, R10 ;  /* 0x0000000a13117220 */ /* 0x020fe20000400000 */
[----:B------:R-:W-:Y:S01]  /*2070*/  ISETP.GT.AND P1, PT, R12, 0x8, P1 ;  /* 0x000000080c00780c */ /* 0x000fe20000f24270 */
[----:B------:R-:W-:Y:S01]  /*2080*/  USHF.L.U64.HI UR10, UR12, 0x5, UR13 ;  /* 0x000000050c0a7899 */ /* 0x000fe2000801020d */
[----:B------:R-:W-:Y:S01]  /*2090*/  IMAD.IADD R15, R63, 0x1, R15 ;  /* 0x000000013f0f7824 */ /* 0x000fe200078e020f */
[----:B------:R-:W-:Y:S01]  /*20a0*/  LEA R16, P5, R14, UR16, 0x2 ;  /* 0x000000100e107c11 */ /* 0x000fe2000f8a10ff */
[----:B------:R-:W-:Y:S01]  /*20b0*/  FFMA R61, R26, R9, R17 ;  /* 0x000000091a3d7223 */ /* 0x000fe20000000011 */
[----:B------:R-:W-:Y:S01]  /*20c0*/  ISETP.GT.AND P2, PT, R13, 0x8, PT ;  /* 0x000000080d00780c */ /* 0x000fe20003f44270 */
[----:B------:R-:W-:Y:S01]  /*20d0*/  USHF.L.U32 UR9, UR12, 0x5, URZ ;  /* 0x000000050c097899 */ /* 0x000fe2000800063f */
[----:B------:R-:W-:Y:S01]  /*20e0*/  LEA.HI.X R17, R14, UR17, R15, 0x2, P5 ;  /* 0x000000110e117c11 */ /* 0x000fe2000a8f140f */
[----:B------:R-:W-:Y:S01]  /*20f0*/  @P0 IMAD.MOV.U32 R14, RZ, RZ, R56 ;  /* 0x000000ffff0e0224 */ /* 0x000fe200078e0038 */
[----:B------:R-:W-:Y:S01]  /*2100*/  BSSY B1, `(.L_x_32) ;  /* 0x0000007000017945 */ /* 0x000fe20003800000 */
[----:B------:R-:W-:Y:S01]  /*2110*/  @P0 IMAD.MOV.U32 R15, RZ, RZ, R57 ;  /* 0x000000ffff0f0224 */ /* 0x000fe200078e0039 */
[----:B------:R-:W-:Y:S01]  /*2120*/  ISETP.GT.AND P4, PT, R12, RZ, P2 ;  /* 0x000000ff0c00720c */ /* 0x000fe20001784270 */
[----:B--2---:R-:W-:-:S03]  /*2130*/  IMAD.MOV.U32 R25, RZ, RZ, R19 ;  /* 0x000000ffff197224 */ /* 0x004fc600078e0013 */
[----:B------:R2:W-:Y:S01]  /*2140*/  @P0 STG.E desc[UR14][R14.64+0x20], R61 ;  /* 0x0000203d0e000986 */ /* 0x0005e2000c10190e */
[----:B------:R-:W-:Y:S08]  /*2150*/  @!P1 BRA `(.L_x_33) ;  /* 0x0000000000049947 */ /* 0x000ff00003800000 */
[----:B------:R3:W5:Y:S02]  /*2160*/  LDG.E.LTC128B R25, desc[UR14][R16.64+0x20] ;  /* 0x0000200e10197981 */ /* 0x000764000c1e1920 */
.L_x_33:
[----:B------:R-:W-:Y:S05]  /*2170*/  BSYNC B1 ;  /* 0x0000000000017941 */ /* 0x000fea0003800000 */
.L_x_32:
[----:B--2--5:R-:W-:Y:S01]  /*2180*/  FMUL R14, R25, R10 ;  /* 0x0000000a190e7220 */ /* 0x024fe20000400000 */
[----:B------:R-:W-:Y:S01]  /*2190*/  IADD3 R18, P0, R22, UR9, RZ ;  /* 0x0000000916127c10 */ /* 0x000fe2000ff1e0ff */
[----:B------:R-:W-:Y:S02]  /*21a0*/  IMAD.MOV.U32 R63, RZ, RZ, R25 ;  /* 0x000000ffff3f7224 */ /* 0x000fe400078e0019 */
[----:B------:R-:W-:Y:S01]  /*21b0*/  FFMA R61, R27, R9, R14 ;  /* 0x000000091b3d7223 */ /* 0x000fe2000000000e */
[----:B---3--:R-:W-:Y:S01]  /*21c0*/  @P1 IMAD.MOV.U32 R16, RZ, RZ, R58 ;  /* 0x000000ffff101224 */ /* 0x008fe200078e003a */
[----:B------:R-:W-:Y:S01]  /*21d0*/  IADD3.X R19, R23, UR10, RZ, P0, !PT ;  /* 0x0000000a17137c10 */ /* 0x000fe200087fe4ff */
[----:B------:R-:W-:-:S05]  /*21e0*/  @P1 IMAD.MOV.U32 R17, RZ, RZ, R59 ;  /* 0x000000ffff111224 */ /* 0x000fca00078e003b */
[----:B------:R2:W-:Y:S04]  /*21f0*/  @P1 STG.E desc[UR14][R16.64+0x20], R61 ;  /* 0x0000203d10001986 */ /* 0x0005e8000c10190e */
[----:B------:R-:W3:Y:S01]  /*2200*/  @P4 LDG.E.LTC128B R63, desc[UR14][R18.64] ;  /* 0x0000000e123f4981 */ /* 0x000ee2000c1e1920 */
[C---:B------:R-:W-:Y:S01]  /*2210*/  IMAD.SHL.U32 R65, R68.reuse, 0x20, RZ ;  /* 0x0000002044417824 */ /* 0x040fe200078e00ff */
[----:B------:R-:W-:Y:S01]  /*2220*/  SHF.L.U64.HI R15, R68, 0x5, R69 ;  /* 0x00000005440f7819 */ /* 0x000fe20000010245 */
[----:B------:R-:W-:Y:S01]  /*2230*/  BSSY B1, `(.L_x_34) ;  /* 0x000000c000017945 */ /* 0x000fe20003800000 */
[----:B------:R-:W-:Y:S02]  /*2240*/  ISETP.GT.AND P0, PT, R13, 0x9, PT ;  /* 0x000000090d00780c */ /* 0x000fe40003f04270 */
[----:B------:R-:W-:-:S02]  /*2250*/  IADD3 R24, P5, R65, R56, RZ ;  /* 0x0000003841187210 */ /* 0x000fc40007fbe0ff */
[----:B------:R-:W-:-:S03]  /*2260*/  ISETP.GT.AND P1, PT, R12, RZ, P0 ;  /* 0x000000ff0c00720c */ /* 0x000fc60000724270 */
[----:B------:R-:W-:Y:S01]  /*2270*/  IMAD.X R25, R15, 0x1, R57, P5 ;  /* 0x000000010f197824 */ /* 0x000fe200028e0639 */
[----:B------:R-:W-:Y:S01]  /*2280*/  IADD3 R26, P5, R20, UR9, RZ ;  /* 0x00000009141a7c10 */ /* 0x000fe2000ffbe0ff */
[----:B---3--:R-:W-:-:S04]  /*2290*/  FMUL R27, R63, R10 ;  /* 0x0000000a3f1b7220 */ /* 0x008fc80000400000 */
[----:B-1----:R-:W-:Y:S01]  /*22a0*/  FFMA R67, R28, R9, R27 ;  /* 0x000000091c437223 */ /* 0x002fe2000000001b */
[----:B------:R-:W-:-:S04]  /*22b0*/  IADD3.X R27, R21, UR10, RZ, P5, !PT ;  /* 0x0000000a151b7c10 */ /* 0x000fc8000affe4ff */
[----:B------:R2:W-:Y:S01]  /*22c0*/  @P4 STG.E desc[UR14][R24.64], R67 ;  /* 0x0000004318004986 */ /* 0x0005e2000c10190e */
[----:B------:R-:W-:Y:S05]  /*22d0*/  @!P1 BRA `(.L_x_35) ;  /* 0x0000000000049947 */ /* 0x000fea0003800000 */
[----:B------:R1:W5:Y:S02]  /*22e0*/  LDG.E.LTC128B R63, desc[UR14][R26.64] ;  /* 0x0000000e1a3f7981 */ /* 0x000364000c1e1920 */
.L_x_35:
[----:B------:R-:W-:Y:S05]  /*22f0*/  BSYNC B1 ;  /* 0x0000000000017941 */ /* 0x000fea0003800000 */
.L_x_34:
[----:B------:R-:W-:Y:S01]  /*2300*/  UIADD3 UR7, UP0, UR9, 0x20, URZ ;  /* 0x0000002009077890 */ /* 0x000fe2000ff1e03f */
[----:B------:R-:W-:Y:S01]  /*2310*/  ISETP.GT.AND P2, PT, R12, 0x8, P2 ;  /* 0x000000080c00780c */ /* 0x000fe20001744270 */
[----:B-----5:R-:W-:Y:S01]  /*2320*/  FMUL R14, R63, R10 ;  /* 0x0000000a3f0e7220 */ /* 0x020fe20000400000 */
[----:B------:R-:W-:Y:S01]  /*2330*/  IADD3 R60, P4, R65, R58, RZ ;  /* 0x0000003a413c7210 */ /* 0x000fe20007f9e0ff */
[----:B------:R-:W-:Y:S02]  /*2340*/  UIADD3.X UR8, URZ, UR10, URZ, UP0, !UPT ;  /* 0x0000000a3f087290 */ /* 0x000fe400087fe43f */
[----:B------:R-:W-:Y:S01]  /*2350*/  IADD3 R22, P5, R22, UR7, RZ ;  /* 0x0000000716167c10 */ /* 0x000fe2000ffbe0ff */
[----:B--2---:R-:W-:Y:S01]  /*2360*/  FFMA R67, R29, R9, R14 ;  /* 0x000000091d437223 */ /* 0x004fe2000000000e */
[----:B------:R-:W-:Y:S02]  /*2370*/  IMAD.X R61, R15, 0x1, R59, P4 ;  /* 0x000000010f3d7824 */ /* 0x000fe400020e063b */
[----:B------:R-:W-:-:S03]  /*2380*/  IADD3.X R23, R23, UR8, RZ, P5, !PT ;  /* 0x0000000817177c10 */ /* 0x000fc6000affe4ff */
[----:B------:R2:W-:Y:S04]  /*2390*/  @P1 STG.E desc[UR14][R60.64], R67 ;  /* 0x000000433c001986 */ /* 0x0005e8000c10190e */
[----:B------:R-:W3:Y:S01]  /*23a0*/  @P2 LDG.E.LTC128B R63, desc[UR14][R22.64] ;  /* 0x0000000e163f2981 */ /* 0x000ee2000c1e1920 */
[----:B------:R-:W-:Y:S01]  /*23b0*/  IADD3 R16, P1, R65, 0x20, RZ ;  /* 0x0000002041107810 */ /* 0x000fe20007f3e0ff */
[----:B------:R-:W-:Y:S01]  /*23c0*/  BSSY B1, `(.L_x_36) ;  /* 0x000000c000017945 */ /* 0x000fe20003800000 */
[----:B------:R-:W-:Y:S02]  /*23d0*/  ISETP.GT.AND P4, PT, R12, 0x8, P0 ;  /* 0x000000080c00780c */ /* 0x000fe40000784270 */
[----:B------:R-:W-:Y:S01]  /*23e0*/  IADD3 R28, P5, R16, R56, RZ ;  /* 0x00000038101c7210 */ /* 0x000fe20007fbe0ff */
[----:B------:R-:W-:Y:S01]  /*23f0*/  IMAD.X R14, RZ, RZ, R15, P1 ;  /* 0x000000ffff0e7224 */ /* 0x000fe200008e060f */
[----:B0-----:R-:W-:-:S03]  /*2400*/  IADD3 R20, P0, R20, UR7, RZ ;  /* 0x0000000714147c10 */ /* 0x001fc6000ff1e0ff */
[----:B------:R-:W-:Y:S01]  /*2410*/  IMAD.X R29, R14, 0x1, R57, P5 ;  /* 0x000000010e1d7824 */ /* 0x000fe200028e0639 */
[----:B------:R-:W-:Y:S01]  /*2420*/  IADD3.X R21, R21, UR8, RZ, P0, !PT ;  /* 0x0000000815157c10 */ /* 0x000fe200087fe4ff */
[----:B---3--:R-:W-:-:S04]  /*2430*/  FMUL R17, R63, R10 ;  /* 0x0000000a3f117220 */ /* 0x008fc80000400000 */
[----:B------:R-:W-:-:S05]  /*2440*/  FFMA R17, R30, R9, R17 ;  /* 0x000000091e117223 */ /* 0x000fca0000000011 */
[----:B------:R2:W-:Y:S01]  /*2450*/  @P2 STG.E desc[UR14][R28.64], R17 ;  /* 0x000000111c002986 */ /* 0x0005e2000c10190e */
[----:B------:R-:W-:Y:S05]  /*2460*/  @!P4 BRA `(.L_x_37) ;  /* 0x000000000004c947 */ /* 0x000fea0003800000 */
[----:B------:R0:W5:Y:S02]  /*2470*/  LDG.E.LTC128B R63, desc[UR14][R20.64] ;  /* 0x0000000e143f7981 */ /* 0x000164000c1e1920 */
.L_x_37:
[----:B------:R-:W-:Y:S05]  /*2480*/  BSYNC B1 ;  /* 0x0000000000017941 */ /* 0x000fea0003800000 */
.L_x_36:
[----:B0-----:R-:W-:Y:S01]  /*2490*/  IADD3 R20, P2, R16, R58, RZ ;  /* 0x0000003a10147210 */ /* 0x001fe20007f5e0ff */
[----:B-----5:R-:W-:Y:S01]  /*24a0*/  FMUL R22, R63, R10 ;  /* 0x0000000a3f167220 */ /* 0x020fe20000400000 */
[C---:B------:R-:W-:Y:S01]  /*24b0*/  ISETP.GT.AND P1, PT, R13.reuse, 0x10, PT ;  /* 0x000000100d00780c */ /* 0x040fe20003f24270 */
[----:B------:R-:W-:Y:S01]  /*24c0*/  BSSY B1, `(.L_x_38) ;  /* 0x000000b000017945 */ /* 0x000fe20003800000 */
[----:B------:R-:W-:Y:S01]  /*24d0*/  ISETP.GT.AND P0, PT, R13, 0x11, PT ;  /* 0x000000110d00780c */ /* 0x000fe20003f04270 */
[----:B------:R-:W-:Y:S01]  /*24e0*/  FFMA R31, R31, R9, R22 ;  /* 0x000000091f1f7223 */ /* 0x000fe20000000016 */
[----:B------:R-:W-:Y:S01]  /*24f0*/  IMAD.X R21, R14, 0x1, R59, P2 ;  /* 0x000000010e157824 */ /* 0x000fe200010e063b */
[----:B------:R-:W-:Y:S02]  /*2500*/  ISETP.GT.AND P5, PT, R12, RZ, P1 ;  /* 0x000000ff0c00720c */ /* 0x000fe40000fa4270 */
[----:B------:R-:W-:Y:S02]  /*2510*/  IADD3 R22, P2, R18, UR9, RZ ;  /* 0x0000000912167c10 */ /* 0x000fe4000ff5e0ff */
[----:B------:R0:W-:Y:S01]  /*2520*/  @P4 STG.E desc[UR14][R20.64], R31 ;  /* 0x0000001f14004986 */ /* 0x0001e2000c10190e */
[----:B--2---:R-:W-:-:S02]  /*2530*/  IADD3 R28, P6, R24, R65, RZ ;  /* 0x00000041181c7210 */ /* 0x004fc40007fde0ff */
[----:B------:R-:W-:-:S06]  /*2540*/  IADD3.X R23, R19, UR10, RZ, P2, !PT ;  /* 0x0000000a13177c10 */ /* 0x000fcc00097fe4ff */
[----:B------:R-:W-:Y:S05]  /*2550*/  @!P5 BRA `(.L_x_39) ;  /* 0x000000000004d947 */ /* 0x000fea0003800000 */
[----:B------:R2:W5:Y:S02]  /*2560*/  LDG.E.LTC128B R63, desc[UR14][R22.64] ;  /* 0x0000000e163f7981 */ /* 0x000564000c1e1920 */
.L_x_39:
[----:B------:R-:W-:Y:S05]  /*2570*/  BSYNC B1 ;  /* 0x0000000000017941 */ /* 0x000fea0003800000 */
.L_x_38:
[----:B-----5:R-:W-:Y:S01]  /*2580*/  FMUL R17, R63, R10 ;  /* 0x0000000a3f117220 */ /* 0x020fe20000400000 */
[----:B------:R-:W-:Y:S01]  /*2590*/  IMAD.X R29, R25, 0x1, R15, P6 ;  /* 0x00000001191d7824 */ /* 0x000fe200030e060f */
[----:B------:R-:W-:Y:S01]  /*25a0*/  ISETP.GT.AND P2, PT, R12, RZ, P0 ;  /* 0x000000ff0c00720c */ /* 0x000fe20000744270 */
[----:B------:R-:W-:Y:S01]  /*25b0*/  BSSY B1, `(.L_x_40) ;  /* 0x0000008000017945 */ /* 0x000fe20003800000 */
[----:B------:R-:W-:Y:S01]  /*25c0*/  FFMA R17, R32, R9, R17 ;  /* 0x0000000920117223 */ /* 0x000fe20000000011 */
[----:B0-----:R-:W-:Y:S02]  /*25d0*/  IADD3 R20, P6, R26, UR9, RZ ;  /* 0x000000091a147c10 */ /* 0x001fe4000ffde0ff */
[----:B------:R-:W-:Y:S02]  /*25e0*/  IADD3 R30, P4, R60, R65, RZ ;  /* 0x000000413c1e7210 */ /* 0x000fe40007f9e0ff */
[----:B------:R0:W-:Y:S01]  /*25f0*/  @P5 STG.E desc[UR14][R28.64], R17 ;  /* 0x000000111c005986 */ /* 0x0001e2000c10190e */
[----:B------:R-:W-:-:S05]  /*2600*/  IADD3.X R21, R27, UR10, RZ, P6, !PT ;  /* 0x0000000a1b157c10 */ /* 0x000fca000b7fe4ff */
[----:B------:R-:W-:Y:S05]  /*2610*/  @!P2 BRA `(.L_x_41) ;  /* 0x000000000004a947 */ /* 0x000fea0003800000 */
[----:B------:R3:W5:Y:S02]  /*2620*/  LDG.E.LTC128B R63, desc[UR14][R20.64] ;  /* 0x0000000e143f7981 */ /* 0x000764000c1e1920 */
.L_x_41:
[----:B------:R-:W-:Y:S05]  /*2630*/  BSYNC B1 ;  /* 0x0000000000017941 */ /* 0x000fea0003800000 */
.L_x_40:
[----:B-----5:R-:W-:Y:S01]  /*2640*/  FMUL R32, R63, R10 ;  /* 0x0000000a3f207220 */ /* 0x020fe20000400000 */
[----:B------:R-:W-:Y:S01]  /*2650*/  IMAD.X R31, R61, 0x1, R15, P4 ;  /* 0x000000013d1f7824 */ /* 0x000fe200020e060f */
[----:B------:R-:W-:Y:S01]  /*2660*/  ISETP.GT.AND P1, PT, R12, 0x8, P1 ;  /* 0x000000080c00780c */ /* 0x000fe20000f24270 */
[----:B------:R-:W-:Y:S01]  /*2670*/  BSSY B1, `(.L_x_42) ;  /* 0x0000008000017945 */ /* 0x000fe20003800000 */
[----:B------:R-:W-:Y:S01]  /*2680*/  FFMA R33, R33, R9, R32 ;  /* 0x0000000921217223 */ /* 0x000fe20000000020 */
[----:B------:R-:W-:Y:S02]  /*2690*/  IADD3 R18, P4, R18, UR7, RZ ;  /* 0x0000000712127c10 */ /* 0x000fe4000ff9e0ff */
[----:B------:R-:W-:Y:S02]  /*26a0*/  IADD3 R32, P5, R16, R24, RZ ;  /* 0x0000001810207210 */ /* 0x000fe40007fbe0ff */
[----:B------:R4:W-:Y:S01]  /*26b0*/  @P2 STG.E desc[UR14][R30.64], R33 ;  /* 0x000000211e002986 */ /* 0x0009e2000c10190e */
[----:B------:R-:W-:-:S05]  /*26c0*/  IADD3.X R19, R19, UR8, RZ, P4, !PT ;  /* 0x0000000813137c10 */ /* 0x000fca000a7fe4ff */
[----:B------:R-:W-:Y:S05]  /*26d0*/  @!P1 BRA `(.L_x_43) ;  /* 0x0000000000049947 */ /* 0x000fea0003800000 */
[----:B------:R0:W5:Y:S02]  /*26e0*/  LDG.E.LTC128B R63, desc[UR14][R18.64] ;  /* 0x0000000e123f7981 */ /* 0x000164000c1e1920 */
.L_x_43:
[----:B------:R-:W-:Y:S05]  /*26f0*/  BSYNC B1 ;  /* 0x0000000000017941 */ /* 0x000fea0003800000 */
.L_x_42:
[----:B0----5:R-:W-:Y:S01]  /*2700*/  FMUL R17, R63, R10 ;  /* 0x0000000a3f117220 */ /* 0x021fe20000400000 */
[----:B----4-:R-:W-:Y:S01]  /*2710*/  IMAD.X R33, R14, 0x1, R25, P5 ;  /* 0x000000010e217824 */ /* 0x010fe200028e0619 */
[----:B------:R-:W-:Y:S01]  /*2720*/  ISETP.GT.AND P2, PT, R12, 0x8, P0 ;  /* 0x000000080c00780c */ /* 0x000fe20000744270 */
[----:B------:R-:W-:Y:S01]  /*2730*/  BSSY B1, `(.L_x_44) ;  /* 0x0000007000017945 */ /* 0x000fe20003800000 */
[----:B------:R-:W-:Y:S01]  /*2740*/  FFMA R17, R34, R9, R17 ;  /* 0x0000000922117223 */ /* 0x000fe20000000011 */
[----:B------:R-:W-:-:S04]  /*2750*/  IADD3 R18, P0, R26, UR7, RZ ;  /* 0x000000071a127c10 */ /* 0x000fc8000ff1e0ff */
[----:B------:R0:W-:Y:S01]  /*2760*/  @P1 STG.E desc[UR14][R32.64], R17 ;  /* 0x0000001120001986 */ /* 0x0001e2000c10190e */
[----:B------:R-:W-:-:S05]  /*2770*/  IADD3.X R19, R27, UR8, RZ, P0, !PT ;  /* 0x000000081b137c10 */ /* 0x000fca00087fe4ff */
[----:B------:R-:W-:Y:S05]  /*2780*/  @!P2 BRA `(.L_x_45) ;  /* 0x000000000004a947 */ /* 0x000fea0003800000 */
[----:B------:R4:W5:Y:S02]  /*2790*/  LDG.E.LTC128B R63, desc[UR14][R18.64] ;  /* 0x0000000e123f7981 */ /* 0x000964000c1e1920 */
.L_x_45:
[----:B------:R-:W-:Y:S05]  /*27a0*/  BSYNC B1 ;  /* 0x0000000000017941 */ /* 0x000fea0003800000 */
.L_x_44:
[----:B----4-:R-:W-:Y:S01]  /*27b0*/  IADD3 R18, P5, R16, R60, RZ ;  /* 0x0000003c10127210 */ /* 0x010fe20007fbe0ff */
        /* <DEDUP_REMOVED lines=9> */
[----:B-1----:R-:W-:-:S02]  /*2850*/  IADD3 R26, P5, R28, R65, RZ ;  /* 0x000000411c1a7210 */ /* 0x002fc40007fbe0ff */
[----:B------:R-:W-:-:S06]  /*2860*/  IADD3.X R25, R23, UR10, RZ, P6, !PT ;  /* 0x0000000a17197c10 */ /* 0x000fcc000b7fe4ff */
[----:B------:R-:W-:Y:S05]  /*2870*/  @!P4 BRA `(.L_x_47) ;  /* 0x000000000004c947 */ /* 0x000fea0003800000 */
[----:B------:R1:W5:Y:S02]  /*2880*/  LDG.E.LTC128B R63, desc[UR14][R24.64] ;  /* 0x0000000e183f7981 */ /* 0x000364000c1e1920 */
.L_x_47:
[----:B------:R-:W-:Y:S05]  /*2890*/  BSYNC B1 ;  /* 0x0000000000017941 */ /* 0x000fea0003800000 */
.L_x_46:
[----:B0----5:R-:W-:Y:S01]  /*28a0*/  FMUL R17, R63, R10 ;  /* 0x0000000a3f117220 */ /* 0x021fe20000400000 */
[----:B------:R-:W-:Y:S01]  /*28b0*/  IMAD.X R27, R29, 0x1, R15, P5 ;  /* 0x000000011d1b7824 */ /* 0x000fe200028e060f */
[----:B------:R-:W-:Y:S01]  /*28c0*/  ISETP.GT.AND P2, PT, R12, RZ, P0 ;  /* 0x000000ff0c00720c */ /* 0x000fe20000744270 */
[----:B------:R-:W-:Y:S01]  /*28d0*/  BSSY B1, `(.L_x_48) ;  /* 0x0000008000017945 */ /* 0x000fe20003800000 */
[----:B------:R-:W-:Y:S01]  /*28e0*/  FFMA R17, R36, R9, R17 ;  /* 0x0000000924117223 */ /* 0x000fe20000000011 */
[----:B----4-:R-:W-:Y:S02]  /*28f0*/  IADD3 R18, P6, R20, UR9, RZ ;  /* 0x0000000914127c10 */ /* 0x010fe4000ffde0ff */
[----:B------:R-:W-:Y:S02]  /*2900*/  IADD3 R32, P5, R30, R65, RZ ;  /* 0x000000411e207210 */ /* 0x000fe40007fbe0ff */
[----:B------:R0:W-:Y:S01]  /*2910*/  @P4 STG.E desc[UR14][R26.64], R17 ;  /* 0x000000111a004986 */ /* 0x0001e2000c10190e */
[----:B------:R-:W-:-:S05]  /*2920*/  IADD3.X R19, R21, UR10, RZ, P6, !PT ;  /* 0x0000000a15137c10 */ /* 0x000fca000b7fe4ff */
[----:B------:R-:W-:Y:S05]  /*2930*/  @!P2 BRA `(.L_x_49) ;  /* 0x000000000004a947 */ /* 0x000fea0003800000 */
[----:B------:R4:W5:Y:S02]  /*2940*/  LDG.E.LTC128B R63, desc[UR14][R18.64] ;  /* 0x0000000e123f7981 */ /* 0x000964000c1e1920 */
.L_x_49:
[----:B------:R-:W-:Y:S05]  /*2950*/  BSYNC B1 ;  /* 0x0000000000017941 */ /* 0x000fea0003800000 */
.L_x_48:
[----:B-----5:R-:W-:Y:S01]  /*2960*/  FMUL R34, R63, R10 ;  /* 0x0000000a3f227220 */ /* 0x020fe20000400000 */
[----:B------:R-:W-:Y:S01]  /*2970*/  IMAD.X R33, R31, 0x1, R15, P5 ;  /* 0x000000011f217824 */ /* 0x000fe200028e060f */
[----:B------:R-:W-:Y:S01]  /*2980*/  ISETP.GT.AND P1, PT, R12, 0x8, P1 ;  /* 0x000000080c00780c */ /* 0x000fe20000f24270 */
[----:B------:R-:W-:Y:S01]  /*2990*/  BSSY B1, `(.L_x_50) ;  /* 0x0000008000017945 */ /* 0x000fe20003800000 */
[----:B------:R-:W-:Y:S01]  /*29a0*/  FFMA R37, R37, R9, R34 ;  /* 0x0000000925257223 */ /* 0x000fe20000000022 */
[----:B--2---:R-:W-:Y:S02]  /*29b0*/  IADD3 R22, P4, R22, UR7, RZ ;  /* 0x0000000716167c10 */ /* 0x004fe4000ff9e0ff */
[----:B------:R-:W-:Y:S02]  /*29c0*/  IADD3 R34, P5, R28, R16, RZ ;  /* 0x000000101c227210 */ /* 0x000fe40007fbe0ff */
[----:B------:R2:W-:Y:S01]  /*29d0*/  @P2 STG.E desc[UR14][R32.64], R37 ;  /* 0x0000002520002986 */ /* 0x0005e2000c10190e */
[----:B------:R-:W-:-:S05]  /*29e0*/  IADD3.X R23, R23, UR8, RZ, P4, !PT ;  /* 0x0000000817177c10 */ /* 0x000fca000a7fe4ff */
[----:B------:R-:W-:Y:S05]  /*29f0*/  @!P1 BRA `(.L_x_51) ;  /* 0x0000000000049947 */ /* 0x000fea0003800000 */
[----:B------:R0:W5:Y:S02]  /*2a00*/  LDG.E.LTC128B R63, desc[UR14][R22.64] ;  /* 0x0000000e163f7981 */ /* 0x000164000c1e1920 */
.L_x_51:
[----:B------:R-:W-:Y:S05]  /*2a10*/  BSYNC B1 ;  /* 0x0000000000017941 */ /* 0x000fea0003800000 */
.L_x_50:
[----:B0----5:R-:W-:Y:S01]  /*2a20*/  FMUL R17, R63, R10 ;  /* 0x0000000a3f117220 */ /* 0x021fe20000400000 */
[----:B------:R-:W-:Y:S01]  /*2a30*/  IMAD.X R35, R29, 0x1, R14, P5 ;  /* 0x000000011d237824 */ /* 0x000fe200028e060e */
[----:B------:R-:W-:Y:S01]  /*2a40*/  ISETP.GT.AND P2, PT, R12, 0x8, P0 ;  /* 0x000000080c00780c */ /* 0x000fe20000744270 */
[----:B------:R-:W-:Y:S01]  /*2a50*/  BSSY B1, `(.L_x_52) ;  /* 0x0000007000017945 */ /* 0x000fe20003800000 */
[----:B------:R-:W-:Y:S01]  /*2a60*/  FFMA R17, R38, R9, R17 ;  /* 0x0000000926117223 */ /* 0x000fe20000000011 */
[----:B---3--:R-:W-:-:S04]  /*2a70*/  IADD3 R20, P0, R20, UR7, RZ ;  /* 0x0000000714147c10 */ /* 0x008fc8000ff1e0ff */
[----:B------:R0:W-:Y:S01]  /*2a80*/  @P1 STG.E desc[UR14][R34.64], R17 ;  /* 0x0000001122001986 */ /* 0x0001e2000c10190e */
[----:B------:R-:W-:-:S05]  /*2a90*/  IADD3.X R21, R21, UR8, RZ, P0, !PT ;  /* 0x0000000815157c10 */ /* 0x000fca00087fe4ff */
[----:B------:R-:W-:Y:S05]  /*2aa0*/  @!P2 BRA `(.L_x_53) ;  /* 0x000000000004a947 */ /* 0x000fea0003800000 */
[----:B------:R3:W5:Y:S02]  /*2ab0*/  LDG.E.LTC128B R63, desc[UR14][R20.64] ;  /* 0x0000000e143f7981 */ /* 0x000764000c1e1920 */
.L_x_53:
[----:B------:R-:W-:Y:S05]  /*2ac0*/  BSYNC B1 ;  /* 0x0000000000017941 */ /* 0x000fea0003800000 */
.L_x_52:
[----:B---3--:R-:W-:Y:S01]  /*2ad0*/  IADD3 R20, P5, R30, R16, RZ ;  /* 0x000000101e147210 */ /* 0x008fe20007fbe0ff */
        /* <DEDUP_REMOVED lines=9> */
[----:B------:R-:W-:-:S02]  /*2b70*/  IADD3 R28, P5, R26, R65, RZ ;  /* 0x000000411a1c7210 */ /* 0x000fc40007fbe0ff */
[----:B------:R-:W-:-:S06]  /*2b80*/  IADD3.X R23, R25, UR10, RZ, P6, !PT ;  /* 0x0000000a19177c10 */ /* 0x000fcc000b7fe4ff */
[----:B------:R-:W-:Y:S05]  /*2b90*/  @!P4 BRA `(.L_x_55) ;  /* 0x000000000004c947 */ /* 0x000fea0003800000 */
[----:B------:R0:W5:Y:S02]  /*2ba0*/  LDG.E.LTC128B R63, desc[UR14][R22.64] ;  /* 0x0000000e163f7981 */ /* 0x000164000c1e1920 */
.L_x_55:
[----:B------:R-:W-:Y:S05]  /*2bb0*/  BSYNC B1 ;  /* 0x0000000000017941 */ /* 0x000fea0003800000 */
.L_x_54:
[----:B0----5:R-:W-:Y:S01]  /*2bc0*/  FMUL R17, R63, R10 ;  /* 0x0000000a3f117220 */ /* 0x021fe20000400000 */
[----:B------:R-:W-:Y:S01]  /*2bd0*/  IMAD.X R29, R27, 0x1, R15, P5 ;  /* 0x000000011b1d7824 */ /* 0x000fe200028e060f */
[----:B------:R-:W-:Y:S01]  /*2be0*/  ISETP.GT.AND P2, PT, R12, RZ, P0 ;  /* 0x000000ff0c00720c */ /* 0x000fe20000744270 */
[----:B------:R-:W-:Y:S01]  /*2bf0*/  BSSY B1, `(.L_x_56) ;  /* 0x0000008000017945 */ /* 0x000fe20003800000 */
[----:B------:R-:W-:Y:S01]  /*2c00*/  FFMA R17, R40, R9, R17 ;  /* 0x0000000928117223 */ /* 0x000fe20000000011 */
[----:B---3--:R-:W-:Y:S02]  /*2c10*/  IADD3 R20, P6, R18, UR9, RZ ;  /* 0x0000000912147c10 */ /* 0x008fe4000ffde0ff */
[----:B------:R-:W-:Y:S02]  /*2c20*/  IADD3 R30, P5, R32, R65, RZ ;  /* 0x00000041201e7210 */ /* 0x000fe40007fbe0ff */
[----:B------:R0:W-:Y:S01]  /*2c30*/  @P4 STG.E desc[UR14][R28.64], R17 ;  /* 0x000000111c004986 */ /* 0x0001e2000c10190e */
[----:B------:R-:W-:-:S05]  /*2c40*/  IADD3.X R21, R19, UR10, RZ, P6, !PT ;  /* 0x0000000a13157c10 */ /* 0x000fca000b7fe4ff */
[----:B------:R-:W-:Y:S05]  /*2c50*/  @!P2 BRA `(.L_x_57) ;  /* 0x000000000004a947 */ /* 0x000fea0003800000 */
[----:B------:R3:W5:Y:S02]  /*2c60*/  LDG.E.LTC128B R63, desc[UR14][R20.64] ;  /* 0x0000000e143f7981 */ /* 0x000764000c1e1920 */
.L_x_57:
[----:B------:R-:W-:Y:S05]  /*2c70*/  BSYNC B1 ;  /* 0x0000000000017941 */ /* 0x000fea0003800000 */
.L_x_56:
[----:B-----5:R-:W-:Y:S01]  /*2c80*/  FMUL R34, R63, R10 ;  /* 0x0000000a3f227220 */ /* 0x020fe20000400000 */
[----:B------:R-:W-:Y:S01]  /*2c90*/  IMAD.X R31, R33, 0x1, R15, P5 ;  /* 0x00000001211f7824 */ /* 0x000fe200028e060f */
[----:B------:R-:W-:Y:S01]  /*2ca0*/  ISETP.GT.AND P1, PT, R12, 0x8, P1 ;  /* 0x000000080c00780c */ /* 0x000fe20000f24270 */
[----:B------:R-:W-:Y:S01]  /*2cb0*/  BSSY B1, `(.L_x_58) ;  /* 0x0000008000017945 */ /* 0x000fe20003800000 */
[----:B------:R-:W-:Y:S01]  /*2cc0*/  FFMA R41, R41, R9, R34 ;  /* 0x0000000929297223 */ /* 0x000fe20000000022 */
[----:B-1----:R-:W-:Y:S02]  /*2cd0*/  IADD3 R24, P4, R24, UR7, RZ ;  /* 0x0000000718187c10 */ /* 0x002fe4000ff9e0ff */
[----:B------:R-:W-:Y:S02]  /*2ce0*/  IADD3 R34, P5, R26, R16, RZ ;  /* 0x000000101a227210 */ /* 0x000fe40007fbe0ff */
[----:B------:R1:W-:Y:S01]  /*2cf0*/  @P2 STG.E desc[UR14][R30.64], R41 ;  /* 0x000000291e002986 */ /* 0x0003e2000c10190e */
[----:B------:R-:W-:-:S05]  /*2d00*/  IADD3.X R25, R25, UR8, RZ, P4, !PT ;  /* 0x0000000819197c10 */ /* 0x000fca000a7fe4ff */
[----:B------:R-:W-:Y:S05]  /*2d10*/  @!P1 BRA `(.L_x_59) ;  /* 0x0000000000049947 */ /* 0x000fea0003800000 */
[----:B------:R0:W5:Y:S02]  /*2d20*/  LDG.E.LTC128B R63, desc[UR14][R24.64] ;  /* 0x0000000e183f7981 */ /* 0x000164000c1e1920 */
.L_x_59:
[----:B------:R-:W-:Y:S05]  /*2d30*/  BSYNC B1 ;  /* 0x0000000000017941 */ /* 0x000fea0003800000 */
.L_x_58:
[----:B0----5:R-:W-:Y:S01]  /*2d40*/  FMUL R17, R63, R10 ;  /* 0x0000000a3f117220 */ /* 0x021fe20000400000 */
[----:B------:R-:W-:Y:S01]  /*2d50*/  IMAD.X R35, R27, 0x1, R14, P5 ;  /* 0x000000011b237824 */ /* 0x000fe200028e060e */
[----:B------:R-:W-:Y:S01]  /*2d60*/  ISETP.GT.AND P2, PT, R12, 0x8, P0 ;  /* 0x000000080c00780c */ /* 0x000fe20000744270 */
[----:B------:R-:W-:Y:S01]  /*2d70*/  BSSY B1, `(.L_x_60) ;  /* 0x0000007000017945 */ /* 0x000fe20003800000 */
[----:B------:R-:W-:Y:S01]  /*2d80*/  FFMA R17, R42, R9, R17 ;  /* 0x000000092a117223 */ /* 0x000fe20000000011 */
[----:B----4-:R-:W-:-:S04]  /*2d90*/  IADD3 R18, P0, R18, UR7, RZ ;  /* 0x0000000712127c10 */ /* 0x010fc8000ff1e0ff */
[----:B------:R0:W-:Y:S01]  /*2da0*/  @P1 STG.E desc[UR14][R34.64], R17 ;  /* 0x0000001122001986 */ /* 0x0001e2000c10190e */
[----:B------:R-:W-:-:S05]  /*2db0*/  IADD3.X R19, R19, UR8, RZ, P0, !PT ;  /* 0x0000000813137c10 */ /* 0x000fca00087fe4ff */
[----:B------:R-:W-:Y:S05]  /*2dc0*/  @!P2 BRA `(.L_x_61) ;  /* 0x000000000004a947 */ /* 0x000fea0003800000 */
[----:B------:R4:W5:Y:S02]  /*2dd0*/  LDG.E.LTC128B R63, desc[UR14][R18.64] ;  /* 0x0000000e123f7981 */ /* 0x000964000c1e1920 */
.L_x_61:
[----:B------:R-:W-:Y:S05]  /*2de0*/  BSYNC B1 ;  /* 0x0000000000017941 */ /* 0x000fea0003800000 */
.L_x_60:
        /* <DEDUP_REMOVED lines=14> */
.L_x_63:
[----:B------:R-:W-:Y:S05]  /*2ed0*/  BSYNC B1 ;  /* 0x0000000000017941 */ /* 0x000fea0003800000 */
.L_x_62:
[----:B0----5:R-:W-:Y:S01]  /*2ee0*/  FMUL R17, R63, R10 ;  /* 0x0000000a3f117220 */ /* 0x021fe20000400000 */
[----:B------:R-:W-:Y:S01]  /*2ef0*/  IMAD.X R27, R29, 0x1, R15, P5 ;  /* 0x000000011d1b7824 */ /* 0x000fe200028e060f */
[----:B------:R-:W-:Y:S01]  /*2f00*/  ISETP.GT.AND P2, PT, R12, RZ, P0 ;  /* 0x000000ff0c00720c */ /* 0x000fe20000744270 */
[----:B------:R-:W-:Y:S01]  /*2f10*/  BSSY B1, `(.L_x_64) ;  /* 0x0000008000017945 */ /* 0x000fe20003800000 */
[----:B------:R-:W-:Y:S01]  /*2f20*/  FFMA R17, R44, R9, R17 ;  /* 0x000000092c117223 */ /* 0x000fe20000000011 */
[----:B----4-:R-:W-:Y:S02]  /*2f30*/  IADD3 R18, P6, R20, UR9, RZ ;  /* 0x0000000914127c10 */ /* 0x010fe4000ffde0ff */
[----:B--2---:R-:W-:Y:S02]  /*2f40*/  IADD3 R32, P5, R30, R65, RZ ;  /* 0x000000411e207210 */ /* 0x004fe40007fbe0ff */
[----:B------:R0:W-:Y:S01]  /*2f50*/  @P4 STG.E desc[UR14][R26.64], R17 ;  /* 0x000000111a004986 */ /* 0x0001e2000c10190e */
[----:B------:R-:W-:-:S05]  /*2f60*/  IADD3.X R19, R21, UR10, RZ, P6, !PT ;  /* 0x0000000a15137c10 */ /* 0x000fca000b7fe4ff */
[----:B------:R-:W-:Y:S05]  /*2f70*/  @!P2 BRA `(.L_x_65) ;  /* 0x000000000004a947 */ /* 0x000fea0003800000 */
[----:B------:R2:W5:Y:S02]  /*2f80*/  LDG.E.LTC128B R63, desc[UR14][R18.64] ;  /* 0x0000000e123f7981 */ /* 0x000564000c1e1920 */
.L_x_65:
[----:B------:R-:W-:Y:S05]  /*2f90*/  BSYNC B1 ;  /* 0x0000000000017941 */ /* 0x000fea0003800000 */
.L_x_64:
        /* <DEDUP_REMOVED lines=11> */
.L_x_67:
[----:B------:R-:W-:Y:S05]  /*3050*/  BSYNC B1 ;  /* 0x0000000000017941 */ /* 0x000fea0003800000 */
.L_x_66:
        /* <DEDUP_REMOVED lines=10> */
.L_x_69:
[----:B------:R-:W-:Y:S05]  /*3100*/  BSYNC B1 ;  /* 0x0000000000017941 */ /* 0x000fea0003800000 */
.L_x_68:
        /* <DEDUP_REMOVED lines=14> */
.L_x_71:
[----:B------:R-:W-:Y:S05]  /*31f0*/  BSYNC B1 ;  /* 0x0000000000017941 */ /* 0x000fea0003800000 */
.L_x_70:
[----:B0----5:R-:W-:Y:S01]  /*3200*/  FMUL R17, R63, R10 ;  /* 0x0000000a3f117220 */ /* 0x021fe20000400000 */
[----:B------:R-:W-:Y:S01]  /*3210*/  IMAD.X R29, R27, 0x1, R15, P6 ;  /* 0x000000011b1d7824 */ /* 0x000fe200030e060f */
[----:B------:R-:W-:Y:S01]  /*3220*/  ISETP.GT.AND P2, PT, R12, RZ, P1 ;  /* 0x000000ff0c00720c */ /* 0x000fe20000f44270 */
[----:B------:R-:W-:Y:S01]  /*3230*/  BSSY B1, `(.L_x_72) ;  /* 0x0000007000017945 */ /* 0x000fe20003800000 */
[----:B------:R-:W-:Y:S01]  /*3240*/  FFMA R17, R48, R9, R17 ;  /* 0x0000000930117223 */ /* 0x000fe20000000011 */
[----:B------:R-:W-:-:S04]  /*3250*/  IADD3 R34, P0, R18, UR9, RZ ;  /* 0x0000000912227c10 */ /* 0x000fc8000ff1e0ff */
[----:B------:R0:W-:Y:S01]  /*3260*/  @P5 STG.E desc[UR14][R28.64], R17 ;  /* 0x000000111c005986 */ /* 0x0001e2000c10190e */
[----:B------:R-:W-:-:S05]  /*3270*/  IADD3.X R35, R19, UR10, RZ, P0, !PT ;  /* 0x0000000a13237c10 */ /* 0x000fca00087fe4ff */
[----:B------:R-:W-:Y:S05]  /*3280*/  @!P2 BRA `(.L_x_73) ;  /* 0x000000000004a947 */ /* 0x000fea0003800000 */
[----:B------:R0:W5:Y:S02]  /*3290*/  LDG.E.LTC128B R63, desc[UR14][R34.64] ;  /* 0x0000000e223f7981 */ /* 0x000164000c1e1920 */
.L_x_73:
[----:B------:R-:W-:Y:S05]  /*32a0*/  BSYNC B1 ;  /* 0x0000000000017941 */ /* 0x000fea0003800000 */
.L_x_72:
[----:B---3--:R-:W-:Y:S01]  /*32b0*/  IADD3 R20, P5, R32, R65, RZ ;  /* 0x0000004120147210 */ /* 0x008fe20007fbe0ff */
[----:B-1---5:R-:W-:Y:S01]  /*32c0*/  FMUL R30, R63, R10 ;  /* 0x0000000a3f1e7220 */ /* 0x022fe20000400000 */
[----:B------:R-:W-:Y:S01]  /*32d0*/  ISETP.GT.AND P4, PT, R12, 0x8, P4 ;  /* 0x000000080c00780c */ /* 0x000fe20002784270 */
[----:B------:R-:W-:Y:S01]  /*32e0*/  BSSY B1, `(.L_x_74) ;  /* 0x000000a000017945 */ /* 0x000fe20003800000 */
[----:B------:R-:W-:Y:S01]  /*32f0*/  IADD3 R24, P6, R24, UR7, RZ ;  /* 0x0000000718187c10 */ /* 0x000fe2000ffde0ff */
[----:B------:R-:W-:Y:S01]  /*3300*/  FFMA R49, R49, R9, R30 ;  /* 0x0000000931317223 */ /* 0x000fe2000000001e */
[----:B------:R-:W-:Y:S01]  /*3310*/  IMAD.X R21, R33, 0x1, R15, P5 ;  /* 0x0000000121157824 */ /* 0x000fe200028e060f */
[----:B------:R-:W-:Y:S02]  /*3320*/  ISETP.GT.AND P0, PT, R13, 0x38, PT ;  /* 0x000000380d00780c */ /* 0x000fe40003f04270 */
[----:B------:R-:W-:Y:S02]  /*3330*/  IADD3 R30, P5, R26, R16, RZ ;  /* 0x000000101a1e7210 */ /* 0x000fe40007fbe0ff */
[----:B------:R1:W-:Y:S01]  /*3340*/  @P2 STG.E desc[UR14][R20.64], R49 ;  /* 0x0000003114002986 */ /* 0x0003e2000c10190e */
[----:B------:R-:W-:-:S03]  /*3350*/  IADD3.X R25, R25, UR8, RZ, P6, !PT ;  /* 0x0000000819197c10 */ /* 0x000fc6000b7fe4ff */
[----:B------:R-:W-:Y:S07]  /*3360*/  @!P4 BRA `(.L_x_75) ;  /* 0x000000000004c947 */ /* 0x000fee0003800000 */
[----:B------:R3:W5:Y:S02]  /*3370*/  LDG.E.LTC128B R63, desc[UR14][R24.64] ;  /* 0x0000000e183f7981 */ /* 0x000764000c1e1920 */
.L_x_75:
[----:B------:R-:W-:Y:S05]  /*3380*/  BSYNC B1 ;  /* 0x0000000000017941 */ /* 0x000fea0003800000 */
.L_x_74:
[----:B0----5:R-:W-:Y:S01]  /*3390*/  FMUL R17, R63, R10 ;  /* 0x0000000a3f117220 */ /* 0x021fe20000400000 */
[----:B------:R-:W-:Y:S01]  /*33a0*/  IMAD.X R31, R27, 0x1, R14, P5 ;  /* 0x000000011b1f7824 */ /* 0x000fe200028e060e */
[----:B------:R-:W-:Y:S01]  /*33b0*/  ISETP.GT.AND P1, PT, R12, 0x8, P1 ;  /* 0x000000080c00780c */ /* 0x000fe20000f24270 */
[----:B------:R-:W-:Y:S01]  /*33c0*/  BSSY B1, `(.L_x_76) ;  /* 0x0000008000017945 */ /* 0x000fe20003800000 */
[----:B------:R-:W-:Y:S01]  /*33d0*/  FFMA R17, R50, R9, R17 ;  /* 0x0000000932117223 */ /* 0x000fe20000000011 */
[----:B--2---:R-:W-:Y:S02]  /*33e0*/  IADD3 R18, P5, R18, UR7, RZ ;  /* 0x0000000712127c10 */ /* 0x004fe4000ffbe0ff */
[----:B------:R-:W-:Y:S02]  /*33f0*/  ISETP.GT.AND P2, PT, R13, 0x39, PT ;  /* 0x000000390d00780c */ /* 0x000fe40003f44270 */
[----:B------:R0:W-:Y:S01]  /*3400*/  @P4 STG.E desc[UR14][R30.64], R17 ;  /* 0x000000111e004986 */ /* 0x0001e2000c10190e */
[----:B------:R-:W-:-:S05]  /*3410*/  IADD3.X R19, R19, UR8, RZ, P5, !PT ;  /* 0x0000000813137c10 */ /* 0x000fca000affe4ff */
[----:B------:R-:W-:Y:S05]  /*3420*/  @!P1 BRA `(.L_x_77) ;  /* 0x0000000000049947 */ /* 0x000fea0003800000 */
[----:B------:R2:W5:Y:S02]  /*3430*/  LDG.E.LTC128B R63, desc[UR14][R18.64] ;  /* 0x0000000e123f7981 */ /* 0x000564000c1e1920 */
.L_x_77:
[----:B------:R-:W-:Y:S05]  /*3440*/  BSYNC B1 ;  /* 0x0000000000017941 */ /* 0x000fea0003800000 */
.L_x_76:
[----:B--2---:R-:W-:Y:S01]  /*3450*/  IADD3 R18, P6, R32, R16, RZ ;  /* 0x0000001020127210 */ /* 0x004fe20007fde0ff */
[----:B-----5:R-:W-:Y:S01]  /*3460*/  FMUL R26, R63, R10 ;  /* 0x0000000a3f1a7220 */ /* 0x020fe20000400000 */
[----:B------:R-:W-:Y:S01]  /*3470*/  ISETP.GT.AND P4, PT, R12, RZ, P0 ;  /* 0x000000ff0c00720c */ /* 0x000fe20000784270 */
[----:B------:R-:W-:Y:S01]  /*3480*/  BSSY B1, `(.L_x_78) ;  /* 0x0000009000017945 */ /* 0x000fe20003800000 */
[----:B---3--:R-:W-:Y:S01]  /*3490*/  IADD3 R24, P5, R28, R65, RZ ;  /* 0x000000411c187210 */ /* 0x008fe20007fbe0ff */
[----:B------:R-:W-:Y:S02]  /*34a0*/  IMAD.X R19, R33, 0x1, R14, P6 ;  /* 0x0000000121137824 */ /* 0x000fe400030e060e */
[----:B------:R-:W-:-:S05]  /*34b0*/  FFMA R51, R51, R9, R26 ;  /* 0x0000000933337223 */ /* 0x000fca000000001a */
[----:B------:R2:W-:Y:S03]  /*34c0*/  @P1 STG.E desc[UR14][R18.64], R51 ;  /* 0x0000003312001986 */ /* 0x0005e6000c10190e */
[----:B------:R-:W-:Y:S05]  /*34d0*/  @!P4 BRA `(.L_x_79) ;  /* 0x00000000000cc947 */ /* 0x000fea0003800000 */
[----:B--2---:R-:W-:-:S04]  /*34e0*/  IADD3 R18, P1, R22, UR9, RZ ;  /* 0x0000000916127c10 */ /* 0x004fc8000ff3e0ff */
[----:B------:R-:W-:-:S05]  /*34f0*/  IADD3.X R19, R23, UR10, RZ, P1, !PT ;  /* 0x0000000a17137c10 */ /* 0x000fca0008ffe4ff */
[----:B------:R3:W5:Y:S04]  /*3500*/  LDG.E.LTC128B R63, desc[UR14][R18.64] ;  /* 0x0000000e123f7981 */ /* 0x000768000c1e1920 */
.L_x_79:
[----:B------:R-:W-:Y:S05]  /*3510*/  BSYNC B1 ;  /* 0x0000000000017941 */ /* 0x000fea0003800000 */
.L_x_78:
[----:B-----5:R-:W-:Y:S01]  /*3520*/  FMUL R13, R63, R10 ;  /* 0x0000000a3f0d7220 */ /* 0x020fe20000400000 */
[----:B------:R-:W-:Y:S01]  /*3530*/  IMAD.X R25, R29, 0x1, R15, P5 ;  /* 0x000000011d197824 */ /* 0x000fe200028e060f */
[----:B------:R-:W-:Y:S01]  /*3540*/  ISETP.GT.AND P1, PT, R12, RZ, P2 ;  /* 0x000000ff0c00720c */ /* 0x000fe20001724270 */
[----:B------:R-:W-:Y:S01]  /*3550*/  BSSY B1, `(.L_x_80) ;  /* 0x0000008000017945 */ /* 0x000fe20003800000 */
[----:B------:R-:W-:Y:S01]  /*3560*/  FFMA R13, R52, R9, R13 ;  /* 0x00000009340d7223 */ /* 0x000fe2000000000d */
[----:B--23--:R-:W-:Y:S02]  /*3570*/  IADD3 R18, P6, R34, UR9, RZ ;  /* 0x0000000922127c10 */ /* 0x00cfe4000ffde0ff */
[----:B------:R-:W-:Y:S02]  /*3580*/  IADD3 R26, P5, R20, R65, RZ ;  /* 0x00000041141a7210 */ /* 0x000fe40007fbe0ff */
[----:B------:R2:W-:Y:S01]  /*3590*/  @P4 STG.E desc[UR14][R24.64], R13 ;  /* 0x0000000d18004986 */ /* 0x0005e2000c10190e */
[----:B------:R-:W-:-:S05]  /*35a0*/  IADD3.X R19, R35, UR10, RZ, P6, !PT ;  /* 0x0000000a23137c10 */ /* 0x000fca000b7fe4ff */
[----:B------:R-:W-:Y:S05]  /*35b0*/  @!P1 BRA `(.L_x_81) ;  /* 0x0000000000049947 */ /* 0x000fea0003800000 */
[----:B------:R3:W5:Y:S02]  /*35c0*/  LDG.E.LTC128B R63, desc[UR14][R18.64] ;  /* 0x0000000e123f7981 */ /* 0x000764000c1e1920 */
.L_x_81:
[----:B------:R-:W-:Y:S05]  /*35d0*/  BSYNC B1 ;  /* 0x0000000000017941 */ /* 0x000fea0003800000 */
.L_x_80:
[----:B---3-5:R-:W-:Y:S01]  /*35e0*/  FMUL R18, R63, R10 ;  /* 0x0000000a3f127220 */ /* 0x028fe20000400000 */
[----:B------:R-:W-:Y:S01]  /*35f0*/  IMAD.X R27, R21, 0x1, R15, P5 ;  /* 0x00000001151b7824 */ /* 0x000fe200028e060f */
[----:B------:R-:W-:Y:S01]  /*3600*/  ISETP.GT.AND P0, PT, R12, 0x8, P0 ;  /* 0x000000080c00780c */ /* 0x000fe20000704270 */
[----:B------:R-:W-:Y:S01]  /*3610*/  BSSY B1, `(.L_x_82) ;  /* 0x0000008000017945 */ /* 0x000fe20003800000 */
[----:B------:R-:W-:Y:S01]  /*3620*/  FFMA R53, R53, R9, R18 ;  /* 0x0000000935357223 */ /* 0x000fe20000000012 */
[----:B------:R-:W-:Y:S02]  /*3630*/  IADD3 R18, P4, R22, UR7, RZ ;  /* 0x0000000716127c10 */ /* 0x000fe4000ff9e0ff */
[----:B--2---:R-:W-:Y:S02]  /*3640*/  IADD3 R24, P5, R28, R16, RZ ;  /* 0x000000101c187210 */ /* 0x004fe40007fbe0ff */
[----:B------:R2:W-:Y:S01]  /*3650*/  @P1 STG.E desc[UR14][R26.64], R53 ;  /* 0x000000351a001986 */ /* 0x0005e2000c10190e */
[----:B------:R-:W-:-:S05]  /*3660*/  IADD3.X R19, R23, UR8, RZ, P4, !PT ;  /* 0x0000000817137c10 */ /* 0x000fca000a7fe4ff */
[----:B------:R-:W-:Y:S05]  /*3670*/  @!P0 BRA `(.L_x_83) ;  /* 0x0000000000048947 */ /* 0x000fea0003800000 */
[----:B------:R3:W5:Y:S02]  /*3680*/  LDG.E.LTC128B R63, desc[UR14][R18.64] ;  /* 0x0000000e123f7981 */ /* 0x000764000c1e1920 */
.L_x_83:
[----:B------:R-:W-:Y:S05]  /*3690*/  BSYNC B1 ;  /* 0x0000000000017941 */ /* 0x000fea0003800000 */
.L_x_82:
[----:B------:R-:W-:Y:S01]  /*36a0*/  ISETP.GT.AND P2, PT, R12, 0x8, P2 ;  /* 0x000000080c00780c */ /* 0x000fe20001744270 */
[----:B-----5:R-:W-:Y:S01]  /*36b0*/  FMUL R13, R63, R10 ;  /* 0x0000000a3f0d7220 */ /* 0x020fe20000400000 */
[----:B------:R-:W-:Y:S01]  /*36c0*/  IMAD.X R25, R29, 0x1, R14, P5 ;  /* 0x000000011d197824 */ /* 0x000fe200028e060e */
[----:B------:R-:W-:Y:S02]  /*36d0*/  BSSY B1, `(.L_x_84) ;  /* 0x0000007000017945 */ /* 0x000fe40003800000 */
[----:B------:R-:W-:-:S05]  /*36e0*/  FFMA R15, R54, R9, R13 ;  /* 0x00000009360f7223 */ /* 0x000fca000000000d */
[----:B------:R0:W-:Y:S01]  /*36f0*/  @P0 STG.E desc[UR14][R24.64], R15 ;  /* 0x0000000f18000986 */ /* 0x0001e2000c10190e */
[----:B------:R-:W-:-:S04]  /*3700*/  IADD3 R12, P0, R34, UR7, RZ ;  /* 0x00000007220c7c10 */ /* 0x000fc8000ff1e0ff */
[----:B------:R-:W-:Y:S01]  /*3710*/  IADD3.X R13, R35, UR8, RZ, P0, !PT ;  /* 0x00000008230d7c10 */ /* 0x000fe200087fe4ff */
[----:B------:R-:W-:Y:S08]  /*3720*/  @!P2 BRA `(.L_x_85) ;  /* 0x000000000004a947 */ /* 0x000ff00003800000 */
[----:B------:R0:W5:Y:S02]  /*3730*/  LDG.E.LTC128B R63, desc[UR14][R12.64] ;  /* 0x0000000e0c3f7981 */ /* 0x000164000c1e1920 */
.L_x_85:
[----:B------:R-:W-:Y:S05]  /*3740*/  BSYNC B1 ;  /* 0x0000000000017941 */ /* 0x000fea0003800000 */
.L_x_84:
[----:B------:R-:W-:Y:S05]  /*3750*/  @!P2 BRA `(.L_x_86) ;  /* 0x0000000800d4a947 */ /* 0x000fea0003800000 */
[----:B------:R-:W-:Y:S01]  /*3760*/  IADD3 R16, P0, R20, R16, RZ ;  /* 0x0000001014107210 */ /* 0x000fe20007f1e0ff */
[----:B0----5:R-:W-:-:S04]  /*3770*/  FMUL R12, R63, R10 ;  /* 0x0000000a3f0c7220 */ /* 0x021fc80000400000 */
[----:B------:R-:W-:Y:S02]  /*3780*/  IMAD.X R17, R21, 0x1, R14, P0 ;  /* 0x0000000115117824 */ /* 0x000fe400000e060e */
[----:B------:R-:W-:-:S05]  /*3790*/  FFMA R55, R55, R9, R12 ;  /* 0x0000000937377223 */ /* 0x000fca000000000c */
[----:B------:R0:W-:Y:S01]  /*37a0*/  STG.E desc[UR14][R16.64], R55 ;  /* 0x0000003710007986 */ /* 0x0001e2000c10190e */
[----:B------:R-:W-:Y:S05]  /*37b0*/  BRA `(.L_x_86) ;  /* 0x0000000800bc7947 */ /* 0x000fea0003800000 */
.L_x_27:
[----:B------:R-:W-:Y:S01]  /*37c0*/  ULDC.64 UR8, c[0x0][0x6c0] ;  /* 0x0001b00000087ab9 */ /* 0x000fe20000000a00 */
[----:B------:R-:W-:Y:S01]  /*37d0*/  ISETP.GT.AND P2, PT, R13, 0x1, PT ;  /* 0x000000010d00780c */ /* 0x000fe20003f44270 */
[-C--:B--2---:R-:W-:Y:S01]  /*37e0*/  FMUL R19, R24, R9.reuse ;  /* 0x0000000918137220 */ /* 0x084fe20000400000 */
[----:B------:R-:W-:Y:S01]  /*37f0*/  LEA R14, P1, R58, UR8, 0x2 ;  /* 0x000000083a0e7c11 */ /* 0x000fe2000f8210ff */
[-C--:B------:R-:W-:Y:S01]  /*3800*/  FMUL R25, R25, R9.reuse ;  /* 0x0000000919197220 */ /* 0x080fe20000400000 */
[----:B------:R-:W-:Y:S01]  /*3810*/  ISETP.GT.AND P4, PT, R12, RZ, P2 ;  /* 0x000000ff0c00720c */ /* 0x000fe20001784270 */
[----:B------:R-:W-:Y:S01]  /*3820*/  IMAD.SHL.U32 R61, R68, 0x20, RZ ;  /* 0x00000020443d7824 */ /* 0x000fe200078e00ff */
[----:B------:R-:W-:Y:S01]  /*3830*/  LEA.HI.X R15, R58, UR9, R57, 0x2, P1 ;  /* 0x000000093a0f7c11 */ /* 0x000fe200088f1439 */
[-C--:B------:R-:W-:Y:S01]  /*3840*/  FMUL R21, R26, R9.reuse ;  /* 0x000000091a157220 */ /* 0x080fe20000400000 */
[----:B------:R-:W-:Y:S01]  /*3850*/  ISETP.GT.AND P1, PT, R12, 0x8, P0 ;  /* 0x000000080c00780c */ /* 0x000fe20000724270 */
[-C--:B------:R-:W-:Y:S01]  /*3860*/  FMUL R27, R27, R9.reuse ;  /* 0x000000091b1b7220 */ /* 0x080fe20000400000 */
[----:B------:R-:W-:Y:S01]  /*3870*/  ISETP.GT.AND P0, PT, R13, 0x8, PT ;  /* 0x000000080d00780c */ /* 0x000fe20003f04270 */
[----:B------:R0:W-:Y:S01]  /*3880*/  @P5 STG.E desc[UR14][R14.64], R19 ;  /* 0x000000130e005986 */ /* 0x0001e2000c10190e */
[-C--:B------:R-:W-:Y:S01]  /*3890*/  LEA R16, P5, R68, R14.reuse, 0x2 ;  /* 0x0000000e44107211 */ /* 0x080fe200078a10ff */
[-C--:B------:R-:W-:Y:S01]  /*38a0*/  FMUL R23, R28, R9.reuse ;  /* 0x000000091c177220 */ /* 0x080fe20000400000 */
[----:B------:R-:W-:Y:S01]  /*38b0*/  ISETP.GT.AND P2, PT, R12, 0x8, P2 ;  /* 0x000000080c00780c */ /* 0x000fe20001744270 */
[----:B------:R-:W-:Y:S01]  /*38c0*/  FMUL R29, R29, R9 ;  /* 0x000000091d1d7220 */ /* 0x000fe20000400000 */
[--C-:B------:R-:W-:Y:S01]  /*38d0*/  LEA.HI.X R17, R68, R15, R69.reuse, 0x2, P5 ;  /* 0x0000000f44117211 */ /* 0x100fe200028f1445 */
[-C--:B------:R-:W-:Y:S01]  /*38e0*/  FMUL R57, R30, R9.reuse ;  /* 0x000000091e397220 */ /* 0x080fe20000400000 */
[----:B------:R-:W-:Y:S01]  /*38f0*/  SHF.L.U64.HI R59, R68, 0x5, R69 ;  /* 0x00000005443b7819 */ /* 0x000fe20000010245 */
[-C--:B------:R-:W-:Y:S01]  /*3900*/  FMUL R31, R31, R9.reuse ;  /* 0x000000091f1f7220 */ /* 0x080fe20000400000 */
[C---:B------:R-:W-:Y:S01]  /*3910*/  ISETP.GT.AND P5, PT, R12.reuse, RZ, P0 ;  /* 0x000000ff0c00720c */ /* 0x040fe200007a4270 */
[----:B------:R-:W-:Y:S01]  /*3920*/  @P4 STG.E desc[UR14][R16.64], R25 ;  /* 0x0000001910004986 */ /* 0x000fe2000c10190e */
[----:B------:R-:W-:Y:S01]  /*3930*/  IADD3 R18, P4, R61, R14, RZ ;  /* 0x0000000e3d127210 */ /* 0x000fe20007f9e0ff */
[-C--:B------:R-:W-:Y:S01]  /*3940*/  FMUL R33, R33, R9.reuse ;  /* 0x0000000921217220 */ /* 0x080fe20000400000 */
[----:B------:R-:W-:Y:S01]  /*3950*/  IADD3 R20, P6, R61, R16, RZ ;  /* 0x000000103d147210 */ /* 0x000fe20007fde0ff */
[----:B------:R1:W-:Y:S01]  /*3960*/  @P1 STG.E desc[UR14][R14.64+0x20], R21 ;  /* 0x000020150e001986 */ /* 0x0003e2000c10190e */
[----:B------:R-:W-:Y:S01]  /*3970*/  ISETP.GT.AND P1, PT, R13, 0x9, PT ;  /* 0x000000090d00780c */ /* 0x000fe20003f24270 */
[----:B0-----:R-:W-:Y:S01]  /*3980*/  IMAD.X R19, R59, 0x1, R15, P4 ;  /* 0x000000013b137824 */ /* 0x001fe200020e060f */
[C---:B------:R-:W-:Y:S01]  /*3990*/  ISETP.GT.AND P0, PT, R12.reuse, 0x8, P0 ;  /* 0x000000080c00780c */ /* 0x040fe20000704270 */
[----:B------:R0:W-:Y:S01]  /*39a0*/  @P2 STG.E desc[UR14][R16.64+0x20], R27 ;  /* 0x0000201b10002986 */ /* 0x0001e2000c10190e */
[C---:B------:R-:W-:Y:S01]  /*39b0*/  ISETP.GT.AND P4, PT, R12.reuse, RZ, P1 ;  /* 0x000000ff0c00720c */ /* 0x040fe20000f84270 */
[-C--:B------:R-:W-:Y:S01]  /*39c0*/  FMUL R35, R35, R9.reuse ;  /* 0x0000000923237220 */ /* 0x080fe20000400000 */
[----:B------:R-:W-:Y:S01]  /*39d0*/  IADD3 R63, P2, R61, 0x20, RZ ;  /* 0x000000203d3f7810 */ /* 0x000fe20007f5e0ff */
[----:B------:R2:W-:Y:S01]  /*39e0*/  @P5 STG.E desc[UR14][R18.64], R23 ;  /* 0x0000001712005986 */ /* 0x0005e2000c10190e */
[----:B------:R-:W-:Y:S01]  /*39f0*/  ISETP.GT.AND P1, PT, R12, 0x8, P1 ;  /* 0x000000080c00780c */ /* 0x000fe20000f24270 */
[-C--:B------:R-:W-:Y:S01]  /*3a00*/  FMUL R37, R37, R9.reuse ;  /* 0x0000000925257220 */ /* 0x080fe20000400000 */
[-C--:B------:R-:W-:Y:S01]  /*3a10*/  FMUL R39, R39, R9.reuse ;  /* 0x0000000927277220 */ /* 0x080fe20000400000 */
[----:B-1----:R-:W-:Y:S01]  /*3a20*/  IADD3 R14, P5, R63, R14, RZ ;  /* 0x0000000e3f0e7210 */ /* 0x002fe20007fbe0ff */
[----:B------:R-:W-:Y:S01]  /*3a30*/  IMAD.X R21, R59, 0x1, R17, P6 ;  /* 0x000000013b157824 */ /* 0x000fe200030e0611 */
[----:B------:R-:W-:Y:S01]  /*3a40*/  IADD3 R22, P6, R61, R18, RZ ;  /* 0x000000123d167210 */ /* 0x000fe20007fde0ff */
[----:B------:R-:W-:Y:S01]  /*3a50*/  IMAD.X R65, RZ, RZ, R59, P2 ;  /* 0x000000ffff417224 */ /* 0x000fe200010e063b */
[----:B------:R-:W-:Y:S01]  /*3a60*/  ISETP.GT.AND P2, PT, R13, 0x10, PT ;  /* 0x000000100d00780c */ /* 0x000fe20003f44270 */
[-C--:B0-----:R-:W-:Y:S01]  /*3a70*/  FMUL R27, R32, R9.reuse ;  /* 0x00000009201b7220 */ /* 0x081fe20000400000 */
[----:B------:R0:W-:Y:S01]  /*3a80*/  @P4 STG.E desc[UR14][R20.64], R29 ;  /* 0x0000001d14004986 */ /* 0x0001e2000c10190e */
[----:B------:R-:W-:Y:S01]  /*3a90*/  IMAD.X R15, R65, 0x1, R15, P5 ;  /* 0x00000001410f7824 */ /* 0x000fe200028e060f */
[----:B------:R-:W-:Y:S01]  /*3aa0*/  IADD3 R16, P4, R63, R16, RZ ;  /* 0x000000103f107210 */ /* 0x000fe20007f9e0ff */
[----:B--2---:R-:W-:Y:S01]  /*3ab0*/  IMAD.X R23, R59, 0x1, R19, P6 ;  /* 0x000000013b177824 */ /* 0x004fe200030e0613 */
[----:B------:R-:W-:Y:S01]  /*3ac0*/  ISETP.GT.AND P5, PT, R12, RZ, P2 ;  /* 0x000000ff0c00720c */ /* 0x000fe200017a4270 */
[----:B------:R-:W-:Y:S01]  /*3ad0*/  FMUL R41, R41, R9 ;  /* 0x0000000929297220 */ /* 0x000fe20000400000 */
[----:B------:R1:W-:Y:S01]  /*3ae0*/  @P0 STG.E desc[UR14][R14.64], R57 ;  /* 0x000000390e000986 */ /* 0x0003e2000c10190e */
[----:B------:R-:W-:Y:S01]  /*3af0*/  ISETP.GT.AND P0, PT, R13, 0x11, PT ;  /* 0x000000110d00780c */ /* 0x000fe20003f04270 */
[----:B------:R-:W-:-:S02]  /*3b00*/  IMAD.X R17, R65, 0x1, R17, P4 ;  /* 0x0000000141117824 */ /* 0x000fc400020e0611 */
[-C--:B------:R-:W-:Y:S01]  /*3b10*/  FMUL R43, R43, R9.reuse ;  /* 0x000000092b2b7220 */ /* 0x080fe20000400000 */
[-C--:B------:R-:W-:Y:S01]  /*3b20*/  FMUL R45, R45, R9.reuse ;  /* 0x000000092d2d7220 */ /* 0x080fe20000400000 */
[----:B------:R-:W-:Y:S01]  /*3b30*/  ISETP.GT.AND P4, PT, R12, RZ, P0 ;  /* 0x000000ff0c00720c */ /* 0x000fe20000784270 */
[-C--:B0-----:R-:W-:Y:S01]  /*3b40*/  FMUL R29, R34, R9.reuse ;  /* 0x00000009221d7220 */ /* 0x081fe20000400000 */
[----:B------:R0:W-:Y:S01]  /*3b50*/  @P1 STG.E desc[UR14][R16.64], R31 ;  /* 0x0000001f10001986 */ /* 0x0001e2000c10190e */
[C---:B------:R-:W-:Y:S01]  /*3b60*/  ISETP.GT.AND P1, PT, R12.reuse, 0x8, P2 ;  /* 0x000000080c00780c */ /* 0x040fe20001724270 */
[-C--:B------:R-:W-:Y:S01]  /*3b70*/  FMUL R47, R47, R9.reuse ;  /* 0x000000092f2f7220 */ /* 0x080fe20000400000 */
[----:B------:R-:W-:Y:S01]  /*3b80*/  IADD3 R24, P2, R61, R20, RZ ;  /* 0x000000143d187210 */ /* 0x000fe20007f5e0ff */
[----:B------:R2:W-:Y:S01]  /*3b90*/  @P5 STG.E desc[UR14][R22.64], R27 ;  /* 0x0000001b16005986 */ /* 0x0005e2000c10190e */
[----:B-1----:R-:W-:Y:S01]  /*3ba0*/  IADD3 R14, P5, R63, R18, RZ ;  /* 0x000000123f0e7210 */ /* 0x002fe20007fbe0ff */
[-C--:B------:R-:W-:Y:S01]  /*3bb0*/  FMUL R49, R49, R9.reuse ;  /* 0x0000000931317220 */ /* 0x080fe20000400000 */
[C---:B------:R-:W-:Y:S01]  /*3bc0*/  ISETP.GT.AND P0, PT, R12.reuse, 0x8, P0 ;  /* 0x000000080c00780c */ /* 0x040fe20000704270 */
[----:B------:R-:W-:Y:S01]  /*3bd0*/  IMAD.X R25, R59, 0x1, R21, P2 ;  /* 0x000000013b197824 */ /* 0x000fe200010e0615 */
[----:B------:R-:W-:Y:S01]  /*3be0*/  ISETP.GT.AND P2, PT, R13, 0x18, PT ;  /* 0x000000180d00780c */ /* 0x000fe20003f44270 */
[----:B------:R-:W-:Y:S01]  /*3bf0*/  IMAD.X R15, R65, 0x1, R19, P5 ;  /* 0x00000001410f7824 */ /* 0x000fe200028e0613 */
[----:B------:R-:W-:Y:S01]  /*3c00*/  IADD3 R18, P6, R61, R22, RZ ;  /* 0x000000163d127210 */ /* 0x000fe20007fde0ff */
[-C--:B------:R-:W-:Y:S01]  /*3c10*/  FMUL R51, R51, R9.reuse ;  /* 0x0000000933337220 */ /* 0x080fe20000400000 */
[----:B------:R-:W-:Y:S01]  /*3c20*/  @P4 STG.E desc[UR14][R24.64], R33 ;  /* 0x0000002118004986 */ /* 0x000fe2000c10190e */
[----:B------:R-:W-:Y:S01]  /*3c30*/  ISETP.GT.AND P5, PT, R12, RZ, P2 ;  /* 0x000000ff0c00720c */ /* 0x000fe200017a4270 */
[-C--:B------:R-:W-:Y:S01]  /*3c40*/  FMUL R53, R53, R9.reuse ;  /* 0x0000000935357220 */ /* 0x080fe20000400000 */
[----:B0-----:R-:W-:Y:S01]  /*3c50*/  IADD3 R16, P4, R63, R20, RZ ;  /* 0x000000143f107210 */ /* 0x001fe20007f9e0ff */
[----:B------:R0:W-:Y:S01]  /*3c60*/  @P1 STG.E desc[UR14][R14.64], R29 ;  /* 0x0000001d0e001986 */ /* 0x0001e2000c10190e */
[----:B------:R-:W-:Y:S01]  /*3c70*/  ISETP.GT.AND P1, PT, R13, 0x19, PT ;  /* 0x000000190d00780c */ /* 0x000fe20003f24270 */
[-C--:B--2---:R-:W-:Y:S01]  /*3c80*/  FMUL R27, R36, R9.reuse ;  /* 0x00000009241b7220 */ /* 0x084fe20000400000 */
[----:B------:R-:W-:Y:S01]  /*3c90*/  IMAD.X R19, R59, 0x1, R23, P6 ;  /* 0x000000013b137824 */ /* 0x000fe200030e0617 */
[C---:B------:R-:W-:Y:S01]  /*3ca0*/  ISETP.GT.AND P2, PT, R12.reuse, 0x8, P2 ;  /* 0x000000080c00780c */ /* 0x040fe20001744270 */
[----:B------:R-:W-:Y:S01]  /*3cb0*/  IMAD.X R17, R65, 0x1, R21, P4 ;  /* 0x0000000141117824 */ /* 0x000fe200020e0615 */
[C---:B------:R-:W-:Y:S01]  /*3cc0*/  ISETP.GT.AND P4, PT, R12.reuse, RZ, P1 ;  /* 0x000000ff0c00720c */ /* 0x040fe20000f84270 */
[----:B------:R-:W-:Y:S01]  /*3cd0*/  FMUL R55, R55, R9 ;  /* 0x0000000937377220 */ /* 0x000fe20000400000 */
[----:B------:R-:W-:-:S02]  /*3ce0*/  ISETP.GT.AND P1, PT, R12, 0x8, P1 ;  /* 0x000000080c00780c */ /* 0x000fc40000f24270 */
[----:B------:R1:W-:Y:S01]  /*3cf0*/  @P0 STG.E desc[UR14][R16.64], R35 ;  /* 0x0000002310000986 */ /* 0x0003e2000c10190e */
[----:B------:R-:W-:Y:S01]  /*3d00*/  IADD3 R20, P0, R61, R24, RZ ;  /* 0x000000183d147210 */ /* 0x000fe20007f1e0ff */
[----:B0-----:R-:W-:Y:S02]  /*3d10*/  FMUL R29, R38, R9 ;  /* 0x00000009261d7220 */ /* 0x001fe40000400000 */
[----:B------:R0:W-:Y:S01]  /*3d20*/  @P5 STG.E desc[UR14][R18.64], R27 ;  /* 0x0000001b12005986 */ /* 0x0001e2000c10190e */
[----:B------:R-:W-:Y:S01]  /*3d30*/  IADD3 R14, P5, R63, R22, RZ ;  /* 0x000000163f0e7210 */ /* 0x000fe20007fbe0ff */
[----:B------:R-:W-:Y:S01]  /*3d40*/  IMAD.X R21, R59, 0x1, R25, P0 ;  /* 0x000000013b157824 */ /* 0x000fe200000e0619 */
[----:B------:R-:W-:Y:S02]  /*3d50*/  ISETP.GT.AND P0, PT, R13, 0x20, PT ;  /* 0x000000200d00780c */ /* 0x000fe40003f04270 */
[----:B------:R-:W-:Y:S01]  /*3d60*/  IADD3 R22, P6, R61, R18, RZ ;  /* 0x000000123d167210 */ /* 0x000fe20007fde0ff */
[----:B------:R-:W-:Y:S01]  /*3d70*/  IMAD.X R15, R65, 0x1, R23, P5 ;  /* 0x00000001410f7824 */ /* 0x000fe200028e0617 */
[----:B------:R-:W-:Y:S01]  /*3d80*/  @P4 STG.E desc[UR14][R20.64], R37 ;  /* 0x0000002514004986 */ /* 0x000fe2000c10190e */
[----:B-1----:R-:W-:-:S02]  /*3d90*/  IADD3 R16, P5, R63, R24, RZ ;  /* 0x000000183f107210 */ /* 0x002fc40007fbe0ff */
[----:B------:R-:W-:Y:S01]  /*3da0*/  ISETP.GT.AND P4, PT, R12, RZ, P0 ;  /* 0x000000ff0c00720c */ /* 0x000fe20000784270 */
[----:B------:R1:W-:Y:S01]  /*3db0*/  @P2 STG.E desc[UR14][R14.64], R29 ;  /* 0x0000001d0e002986 */ /* 0x0003e2000c10190e */
[----:B------:R-:W-:Y:S01]  /*3dc0*/  ISETP.GT.AND P2, PT, R13, 0x21, PT ;  /* 0x000000210d00780c */ /* 0x000fe20003f44270 */
[----:B------:R-:W-:Y:S02]  /*3dd0*/  IMAD.X R17, R65, 0x1, R25, P5 ;  /* 0x0000000141117824 */ /* 0x000fe400028e0619 */
[----:B0-----:R-:W-:Y:S01]  /*3de0*/  FMUL R27, R40, R9 ;  /* 0x00000009281b7220 */ /* 0x001fe20000400000 */
[----:B------:R-:W-:Y:S01]  /*3df0*/  IMAD.X R23, R59, 0x1, R19, P6 ;  /* 0x000000013b177824 */ /* 0x000fe200030e0613 */
[C---:B------:R-:W-:Y:S01]  /*3e00*/  ISETP.GT.AND P5, PT, R12.reuse, RZ, P2 ;  /* 0x000000ff0c00720c */ /* 0x040fe200017a4270 */
[----:B------:R0:W-:Y:S01]  /*3e10*/  @P1 STG.E desc[UR14][R16.64], R39 ;  /* 0x0000002710001986 */ /* 0x0001e2000c10190e */
[----:B------:R-:W-:Y:S02]  /*3e20*/  IADD3 R24, P1, R61, R20, RZ ;  /* 0x000000143d187210 */ /* 0x000fe40007f3e0ff */
[----:B------:R-:W-:-:S02]  /*3e30*/  ISETP.GT.AND P0, PT, R12, 0x8, P0 ;  /* 0x000000080c00780c */ /* 0x000fc40000704270 */
[----:B------:R2:W-:Y:S01]  /*3e40*/  @P4 STG.E desc[UR14][R22.64], R27 ;  /* 0x0000001b16004986 */ /* 0x0005e2000c10190e */
[----:B-1----:R-:W-:Y:S01]  /*3e50*/  IADD3 R14, P4, R63, R18, RZ ;  /* 0x000000123f0e7210 */ /* 0x002fe20007f9e0ff */
[----:B------:R-:W-:Y:S01]  /*3e60*/  IMAD.X R25, R59, 0x1, R21, P1 ;  /* 0x000000013b197824 */ /* 0x000fe200008e0615 */
[----:B------:R-:W-:Y:S01]  /*3e70*/  ISETP.GT.AND P1, PT, R13, 0x28, PT ;  /* 0x000000280d00780c */ /* 0x000fe20003f24270 */
[-C--:B------:R-:W-:Y:S01]  /*3e80*/  FMUL R29, R42, R9.reuse ;  /* 0x000000092a1d7220 */ /* 0x080fe20000400000 */
[C---:B------:R-:W-:Y:S01]  /*3e90*/  ISETP.GT.AND P2, PT, R12.reuse, 0x8, P2 ;  /* 0x000000080c00780c */ /* 0x040fe20001744270 */
[----:B------:R-:W-:Y:S01]  /*3ea0*/  IMAD.X R15, R65, 0x1, R19, P4 ;  /* 0x00000001410f7824 */ /* 0x000fe200020e0613 */
[----:B------:R-:W-:Y:S01]  /*3eb0*/  @P5 STG.E desc[UR14][R24.64], R41 ;  /* 0x0000002918005986 */ /* 0x000fe2000c10190e */
[----:B0-----:R-:W-:Y:S02]  /*3ec0*/  IADD3 R16, P5, R63, R20, RZ ;  /* 0x000000143f107210 */ /* 0x001fe40007fbe0ff */
[----:B------:R-:W-:Y:S01]  /*3ed0*/  ISETP.GT.AND P4, PT, R12, RZ, P1 ;  /* 0x000000ff0c00720c */ /* 0x000fe20000f84270 */
[----:B------:R0:W-:Y:S01]  /*3ee0*/  @P0 STG.E desc[UR14][R14.64], R29 ;  /* 0x0000001d0e000986 */ /* 0x0001e2000c10190e */
[----:B------:R-:W-:Y:S01]  /*3ef0*/  ISETP.GT.AND P0, PT, R13, 0x29, PT ;  /* 0x000000290d00780c */ /* 0x000fe20003f04270 */
[----:B------:R-:W-:Y:S01]  /*3f00*/  IMAD.X R17, R65, 0x1, R21, P5 ;  /* 0x0000000141117824 */ /* 0x000fe200028e0615 */
[----:B------:R-:W-:Y:S01]  /*3f10*/  IADD3 R18, P6, R61, R22, RZ ;  /* 0x000000163d127210 */ /* 0x000fe20007fde0ff */
[----:B--2---:R-:W-:Y:S01]  /*3f20*/  FMUL R27, R44, R9 ;  /* 0x000000092c1b7220 */ /* 0x004fe20000400000 */
[----:B------:R-:W-:-:S02]  /*3f30*/  ISETP.GT.AND P5, PT, R12, RZ, P0 ;  /* 0x000000ff0c00720c */ /* 0x000fc400007a4270 */
[----:B------:R1:W-:Y:S01]  /*3f40*/  @P2 STG.E desc[UR14][R16.64], R43 ;  /* 0x0000002b10002986 */ /* 0x0003e2000c10190e */
[----:B------:R-:W-:Y:S01]  /*3f50*/  IMAD.X R19, R59, 0x1, R23, P6 ;  /* 0x000000013b137824 */ /* 0x000fe200030e0617 */
[----:B------:R-:W-:Y:S02]  /*3f60*/  IADD3 R20, P2, R61, R24, RZ ;  /* 0x000000183d147210 */ /* 0x000fe40007f5e0ff */
[----:B------:R-:W-:Y:S01]  /*3f70*/  ISETP.GT.AND P1, PT, R12, 0x8, P1 ;  /* 0x000000080c00780c */ /* 0x000fe20000f24270 */
[----:B0-----:R-:W-:Y:S01]  /*3f80*/  FMUL R29, R46, R9 ;  /* 0x000000092e1d7220 */ /* 0x001fe20000400000 */
[----:B------:R0:W-:Y:S01]  /*3f90*/  @P4 STG.E desc[UR14][R18.64], R27 ;  /* 0x0000001b12004986 */ /* 0x0001e2000c10190e */
[----:B------:R-:W-:Y:S01]  /*3fa0*/  IADD3 R14, P4, R63, R22, RZ ;  /* 0x000000163f0e7210 */ /* 0x000fe20007f9e0ff */
[----:B------:R-:W-:Y:S01]  /*3fb0*/  IMAD.X R21, R59, 0x1, R25, P2 ;  /* 0x000000013b157824 */ /* 0x000fe200010e0619 */
[----:B------:R-:W-:Y:S02]  /*3fc0*/  ISETP.GT.AND P0, PT, R12, 0x8, P0 ;  /* 0x000000080c00780c */ /* 0x000fe40000704270 */
[----:B------:R-:W-:Y:S01]  /*3fd0*/  ISETP.GT.AND P2, PT, R13, 0x30, PT ;  /* 0x000000300d00780c */ /* 0x000fe20003f44270 */
[----:B------:R-:W-:Y:S01]  /*3fe0*/  IMAD.X R15, R65, 0x1, R23, P4 ;  /* 0x00000001410f7824 */ /* 0x000fe200020e0617 */
[----:B------:R-:W-:Y:S01]  /*3ff0*/  @P5 STG.E desc[UR14][R20.64], R45 ;  /* 0x0000002d14005986 */ /* 0x000fe2000c10190e */
[----:B-1----:R-:W-:-:S02]  /*4000*/  IADD3 R16, P5, R63, R24, RZ ;  /* 0x000000183f107210 */ /* 0x002fc40007fbe0ff */
[----:B------:R-:W-:Y:S01]  /*4010*/  ISETP.GT.AND P4, PT, R12, RZ, P2 ;  /* 0x000000ff0c00720c */ /* 0x000fe20001784270 */
[----:B------:R1:W-:Y:S01]  /*4020*/  @P1 STG.E desc[UR14][R14.64], R29 ;  /* 0x0000001d0e001986 */ /* 0x0003e2000c10190e */
[----:B------:R-:W-:Y:S01]  /*4030*/  ISETP.GT.AND P1, PT, R13, 0x31, PT ;  /* 0x000000310d00780c */ /* 0x000fe20003f24270 */
[----:B------:R-:W-:Y:S01]  /*4040*/  IMAD.X R17, R65, 0x1, R25, P5 ;  /* 0x0000000141117824 */ /* 0x000fe200028e0619 */
[----:B------:R-:W-:Y:S01]  /*4050*/  IADD3 R22, P6, R61, R18, RZ ;  /* 0x000000123d167210 */ /* 0x000fe20007fde0ff */
[----:B0-----:R-:W-:Y:S01]  /*4060*/  FMUL R27, R48, R9 ;  /* 0x00000009301b7220 */ /* 0x001fe20000400000 */
[----:B------:R-:W-:Y:S02]  /*4070*/  ISETP.GT.AND P5, PT, R12, RZ, P1 ;  /* 0x000000ff0c00720c */ /* 0x000fe40000fa4270 */
[----:B------:R0:W-:Y:S01]  /*4080*/  @P0 STG.E desc[UR14][R16.64], R47 ;  /* 0x0000002f10000986 */ /* 0x0001e2000c10190e */
[----:B------:R-:W-:Y:S01]  /*4090*/  IMAD.X R23, R59, 0x1, R19, P6 ;  /* 0x000000013b177824 */ /* 0x000fe200030e0613 */
[----:B------:R-:W-:-:S02]  /*40a0*/  IADD3 R24, P0, R61, R20, RZ ;  /* 0x000000143d187210 */ /* 0x000fc40007f1e0ff */
[----:B------:R-:W-:Y:S01]  /*40b0*/  ISETP.GT.AND P6, PT, R12, 0x8, P2 ;  /* 0x000000080c00780c */ /* 0x000fe200017c4270 */
[----:B-1----:R-:W-:Y:S01]  /*40c0*/  FMUL R29, R50, R9 ;  /* 0x00000009321d7220 */ /* 0x002fe20000400000 */
[----:B------:R1:W-:Y:S01]  /*40d0*/  @P4 STG.E desc[UR14][R22.64], R27 ;  /* 0x0000001b16004986 */ /* 0x0003e2000c10190e */
[----:B------:R-:W-:Y:S01]  /*40e0*/  IMAD.X R25, R59, 0x1, R21, P0 ;  /* 0x000000013b197824 */ /* 0x000fe200000e0615 */
[----:B------:R-:W-:Y:S02]  /*40f0*/  IADD3 R14, P2, R63, R18, RZ ;  /* 0x000000123f0e7210 */ /* 0x000fe40007f5e0ff */
[----:B------:R-:W-:Y:S02]  /*4100*/  ISETP.GT.AND P0, PT, R13, 0x38, PT ;  /* 0x000000380d00780c */ /* 0x000fe40003f04270 */
[----:B0-----:R-:W-:Y:S01]  /*4110*/  IADD3 R16, P4, R63, R20, RZ ;  /* 0x000000143f107210 */ /* 0x001fe20007f9e0ff */
[----:B------:R-:W-:Y:S01]  /*4120*/  @P5 STG.E desc[UR14][R24.64], R49 ;  /* 0x0000003118005986 */ /* 0x000fe2000c10190e */
[----:B------:R-:W-:Y:S01]  /*4130*/  IMAD.X R15, R65, 0x1, R19, P2 ;  /* 0x00000001410f7824 */ /* 0x000fe200010e0613 */
[----:B------:R-:W-:-:S02]  /*4140*/  IADD3 R18, P5, R61, R22, RZ ;  /* 0x000000163d127210 */ /* 0x000fc40007fbe0ff */
[----:B------:R-:W-:Y:S01]  /*4150*/  IMAD.X R17, R65, 0x1, R21, P4 ;  /* 0x0000000141117824 */ /* 0x000fe200020e0615 */
[----:B-1----:R-:W-:Y:S01]  /*4160*/  IADD3 R22, P4, R63, R22, RZ ;  /* 0x000000163f167210 */ /* 0x002fe20007f9e0ff */
[----:B------:R0:W-:Y:S01]  /*4170*/  @P6 STG.E desc[UR14][R14.64], R29 ;  /* 0x0000001d0e006986 */ /* 0x0001e2000c10190e */
[----:B------:R-:W-:Y:S01]  /*4180*/  ISETP.GT.AND P2, PT, R13, 0x39, PT ;  /* 0x000000390d00780c */ /* 0x000fe20003f44270 */
[--C-:B------:R-:W-:Y:S01]  /*4190*/  IMAD.X R19, R59, 0x1, R23.reuse, P5 ;  /* 0x000000013b137824 */ /* 0x100fe200028e0617 */
[C---:B------:R-:W-:Y:S01]  /*41a0*/  ISETP.GT.AND P1, PT, R12.reuse, 0x8, P1 ;  /* 0x000000080c00780c */ /* 0x040fe20000f24270 */
[----:B------:R-:W-:Y:S01]  /*41b0*/  IMAD.X R23, R65, 0x1, R23, P4 ;  /* 0x0000000141177824 */ /* 0x000fe200020e0617 */
[----:B------:R-:W-:Y:S01]  /*41c0*/  ISETP.GT.AND P6, PT, R12, RZ, P0 ;  /* 0x000000ff0c00720c */ /* 0x000fe200007c4270 */
[----:B------:R-:W-:Y:S01]  /*41d0*/  FMUL R27, R54, R9 ;  /* 0x00000009361b7220 */ /* 0x000fe20000400000 */
[----:B------:R-:W-:Y:S02]  /*41e0*/  IADD3 R20, P5, R61, R24, RZ ;  /* 0x000000183d147210 */ /* 0x000fe40007fbe0ff */
[----:B------:R-:W-:-:S02]  /*41f0*/  ISETP.GT.AND P4, PT, R12, RZ, P2 ;  /* 0x000000ff0c00720c */ /* 0x000fc40001784270 */
[C---:B------:R-:W-:Y:S01]  /*4200*/  ISETP.GT.AND P0, PT, R12.reuse, 0x8, P0 ;  /* 0x000000080c00780c */ /* 0x040fe20000704270 */
[--C-:B------:R-:W-:Y:S01]  /*4210*/  IMAD.X R21, R59, 0x1, R25.reuse, P5 ;  /* 0x000000013b157824 */ /* 0x100fe200028e0619 */
[----:B------:R-:W-:Y:S01]  /*4220*/  ISETP.GT.AND P2, PT, R12, 0x8, P2 ;  /* 0x000000080c00780c */ /* 0x000fe20001744270 */
[----:B0-----:R-:W-:Y:S01]  /*4230*/  FMUL R15, R52, R9 ;  /* 0x00000009340f7220 */ /* 0x001fe20000400000 */
[----:B------:R-:W-:Y:S01]  /*4240*/  IADD3 R12, P5, R63, R24, RZ ;  /* 0x000000183f0c7210 */ /* 0x000fe20007fbe0ff */
[----:B------:R0:W-:Y:S04]  /*4250*/  @P1 STG.E desc[UR14][R16.64], R51 ;  /* 0x0000003310001986 */ /* 0x0001e8000c10190e */
[----:B------:R-:W-:Y:S01]  /*4260*/  IMAD.X R13, R65, 0x1, R25, P5 ;  /* 0x00000001410d7824 */ /* 0x000fe200028e0619 */
[----:B------:R0:W-:Y:S04]  /*4270*/  @P6 STG.E desc[UR14][R18.64], R15 ;  /* 0x0000000f12006986 */ /* 0x0001e8000c10190e */
[----:B------:R0:W-:Y:S04]  /*4280*/  @P4 STG.E desc[UR14][R20.64], R53 ;  /* 0x0000003514004986 */ /* 0x0001e8000c10190e */
[----:B------:R0:W-:Y:S04]  /*4290*/  @P0 STG.E desc[UR14][R22.64], R27 ;  /* 0x0000001b16000986 */ /* 0x0001e8000c10190e */
[----:B------:R0:W-:Y:S02]  /*42a0*/  @P2 STG.E desc[UR14][R12.64], R55 ;  /* 0x000000370c002986 */ /* 0x0001e4000c10190e */
.L_x_86:
[----:B------:R-:W-:Y:S05]  /*42b0*/  BSYNC B0 ;  /* 0x0000000000007941 */ /* 0x000fea0003800000 */
.L_x_26:
[----:B------:R-:W-:Y:S01]  /*42c0*/  ULDC UR8, c[0x0][0xc] ;  /* 0x0000030000087ab9 */ /* 0x000fe20000000800 */
[----:B------:R-:W-:Y:S01]  /*42d0*/  ULDC UR9, c[0x0][0x10] ;  /* 0x0000040000097ab9 */ /* 0x000fe20000000800 */
[----:B0-----:R-:W0:Y:S01]  /*42e0*/  LDC R13, c[0x0][0x14] ;  /* 0x00000500ff0d7b82 */ /* 0x001e220000000800 */
[----:B------:R-:W-:Y:S01]  /*42f0*/  UIMAD.WIDE.U32 UR8, UR8, UR9, URZ ;  /* 0x00000009080872a5 */ /* 0x000fe2000f8e003f */
[----:B------:R-:W-:Y:S01]  /*4300*/  PRMT R12, RZ, 0x7610, R12 ;  /* 0x00007610ff0c7816 */ /* 0x000fe2000000000c */
[----:B-1----:R-:W-:Y:S02]  /*4310*/  IMAD.MOV.U32 R20, RZ, RZ, -0x1 ;  /* 0xffffffffff147424 */ /* 0x002fe400078e00ff */
[----:B------:R-:W-:Y:S02]  /*4320*/  IMAD.MOV.U32 R14, RZ, RZ, -0x1 ;  /* 0xffffffffff0e7424 */ /* 0x000fe400078e00ff */
[----:B0-----:R-:W-:-:S04]  /*4330*/  IMAD.WIDE.U32 R4, R13, UR8, R4 ;  /* 0x000000080d047c25 */ /* 0x001fc8000f8e0004 */
[----:B------:R-:W-:Y:S01]  /*4340*/  IMAD R13, R13, UR9, RZ ;  /* 0x000000090d0d7c24 */ /* 0x000fe2000f8e02ff */
[----:B------:R-:W-:Y:S02]  /*4350*/  ULDC.64 UR8, c[0x0][0x750] ;  /* 0x0001d40000087ab9 */ /* 0x000fe40000000a00 */
[----:B------:R-:W-:Y:S01]  /*4360*/  ISETP.GE.U32.AND P0, PT, R4, UR8, PT ;  /* 0x0000000804007c0c */ /* 0x000fe2000bf06070 */
[----:B------:R-:W-:-:S05]  /*4370*/  IMAD.IADD R5, R5, 0x1, R13 ;  /* 0x0000000105057824 */ /* 0x000fca00078e020d */
[----:B------:R-:W-:-:S13]  /*4380*/  ISETP.GE.U32.AND.EX P0, PT, R5, UR9, PT, P0 ;  /* 0x0000000905007c0c */ /* 0x000fda000bf06100 */
[----:B------:R-:W-:Y:S05]  /*4390*/  @P0 BRA `(.L_x_87) ;  /* 0x0000000400640947 */ /* 0x000fea0003800000 */
[----:B------:R-:W0:Y:S01]  /*43a0*/  S2R R24, SR_CTAID.X ;  /* 0x0000000000187919 */ /* 0x000e220000002500 */
[----:B---3--:R-:W1:Y:S01]  /*43b0*/  LDC.64 R18, c[0x0][0x728] ;  /* 0x0001ca00ff127b82 */ /* 0x008e620000000a00 */
[----:B------:R-:W-:Y:S01]  /*43c0*/  ULDC UR7, c[0x0][0x150] ;  /* 0x0000540000077ab9 */ /* 0x000fe20000000800 */
[----:B------:R-:W-:Y:S01]  /*43d0*/  IMAD.MOV.U32 R16, RZ, RZ, R4 ;  /* 0x000000ffff107224 */ /* 0x000fe200078e0004 */
[----:B--2---:R-:W2:Y:S01]  /*43e0*/  S2R R26, SR_CTAID.Y ;  /* 0x00000000001a7919 */ /* 0x004ea20000002600 */
[----:B------:R-:W-:-:S04]  /*43f0*/  IMAD.MOV.U32 R17, RZ, RZ, R5 ;  /* 0x000000ffff117224 */ /* 0x000fc800078e0005 */
[----:B------:R-:W3:Y:S08]  /*4400*/  LDC R27, c[0x0][0x144] ;  /* 0x00005100ff1b7b82 */ /* 0x000ef00000000800 */
[----:B------:R-:W2:Y:S08]  /*4410*/  LDC R20, c[0x0][0x730] ;  /* 0x0001cc00ff147b82 */ /* 0x000eb00000000800 */
[----:B------:R-:W2:Y:S01]  /*4420*/  LDC.64 R22, c[0x0][0x720] ;  /* 0x0001c800ff167b82 */ /* 0x000ea20000000a00 */
[----:B-1----:R-:W-:-:S04]  /*4430*/  ISETP.NE.U32.AND P0, PT, R18, RZ, PT ;  /* 0x000000ff1200720c */ /* 0x002fc80003f05070 */
[----:B------:R-:W-:Y:S02]  /*4440*/  ISETP.NE.AND.EX P0, PT, R19, RZ, PT, P0 ;  /* 0x000000ff1300720c */ /* 0x000fe40003f05300 */
[----:B0-----:R-:W-:-:S05]  /*4450*/  I2FP.F32.U32 R11, R24 ;  /* 0x00000018000b7245 */ /* 0x001fca0000201000 */
[----:B------:R-:W-:-:S04]  /*4460*/  FMUL R11, R11, UR7 ;  /* 0x000000070b0b7c20 */ /* 0x000fc80008400000 */
[----:B------:R0:W1:Y:S02]  /*4470*/  F2I.U32.TRUNC.NTZ R25, R11 ;  /* 0x0000000b00197305 */ /* 0x000064000020f000 */
[----:B---3--:R-:W-:Y:S05]  /*4480*/  @!P0 BRA `(.L_x_88) ;  /* 0x0000000000288947 */ /* 0x008fea0003800000 */
[----:B0-----:R-:W0:Y:S02]  /*4490*/  LDC R11, c[0x0][0x734] ;  /* 0x0001cd00ff0b7b82 */ /* 0x001e240000000800 */
        /* <DEDUP_REMOVED lines=9> */
.L_x_88:
[-CC-:B--2---:R-:W-:Y:S01]  /*4530*/  SHF.R.U64 R21, R16, R20.reuse, R17.reuse ;  /* 0x0000001410157219 */ /* 0x184fe20000001211 */
[----:B------:R-:W2:Y:S01]  /*4540*/  LDC.64 R34, c[0x0][0x740] ;  /* 0x0001d000ff227b82 */ /* 0x000ea20000000a00 */
[----:B0-----:R-:W-:Y:S01]  /*4550*/  SHF.R.U32.HI R11, RZ, R20, R17 ;  /* 0x00000014ff0b7219 */ /* 0x001fe20000011611 */
[----:B-1----:R-:W-:Y:S01]  /*4560*/  IMAD.MOV R25, RZ, RZ, -R25 ;  /* 0x000000ffff197224 */ /* 0x002fe200078e0a19 */
[----:B------:R-:W-:Y:S01]  /*4570*/  IADD3 R15, P0, RZ, -R21, RZ ;  /* 0x80000015ff0f7210 */ /* 0x000fe20007f1e0ff */
[----:B------:R-:W-:Y:S02]  /*4580*/  ULDC UR7, c[0x0][0x154] ;  /* 0x0000550000077ab9 */ /* 0x000fe40000000800 */
[----:B------:R-:W-:Y:S02]  /*4590*/  IMAD R30, R27, R25, R24 ;  /* 0x000000191b1e7224 */ /* 0x000fe400078e0218 */
[----:B------:R-:W0:Y:S01]  /*45a0*/  LDC R16, c[0x0][0x718] ;  /* 0x0001c600ff107b82 */ /* 0x000e220000000800 */
[----:B------:R-:W-:-:S02]  /*45b0*/  IMAD.X R11, RZ, RZ, ~R11, P0 ;  /* 0x000000ffff0b7224 */ /* 0x000fc400000e0e0b */
[----:B------:R-:W-:-:S04]  /*45c0*/  IMAD.WIDE.U32 R12, R15, R22, R4 ;  /* 0x000000160f0c7225 */ /* 0x000fc800078e0004 */
[----:B------:R-:W-:Y:S01]  /*45d0*/  IMAD R14, R11, R22, RZ ;  /* 0x000000160b0e7224 */ /* 0x000fe200078e02ff */
[----:B------:R-:W1:Y:S03]  /*45e0*/  LDC R28, c[0x0][0x708] ;  /* 0x0001c200ff1c7b82 */ /* 0x000e660000000800 */
[----:B------:R-:W-:Y:S02]  /*45f0*/  IMAD R11, R15, R23, R14 ;  /* 0x000000170f0b7224 */ /* 0x000fe400078e020e */
[----:B------:R-:W-:Y:S02]  /*4600*/  IMAD.MOV.U32 R15, RZ, RZ, 0x1 ;  /* 0x00000001ff0f7424 */ /* 0x000fe400078e00ff */
[----:B------:R-:W-:Y:S01]  /*4610*/  IMAD.IADD R11, R13, 0x1, R11 ;  /* 0x000000010d0b7824 */ /* 0x000fe200078e020b */
[----:B----4-:R-:W3:Y:S01]  /*4620*/  LDC R32, c[0x0][0x758] ;  /* 0x0001d600ff207b82 */ /* 0x010ee20000000800 */
[----:B------:R-:W-:-:S02]  /*4630*/  I2FP.F32.U32 R13, R26 ;  /* 0x0000001a000d7245 */ /* 0x000fc40000201000 */
[----:B--2---:R-:W-:-:S03]  /*4640*/  ISETP.NE.U32.AND P0, PT, R34, RZ, PT ;  /* 0x000000ff2200720c */ /* 0x004fc60003f05070 */
[----:B------:R-:W-:Y:S01]  /*4650*/  FMUL R14, R13, UR7 ;  /* 0x000000070d0e7c20 */ /* 0x000fe20008400000 */
[----:B------:R-:W-:Y:S01]  /*4660*/  ISETP.NE.AND.EX P0, PT, R35, RZ, PT, P0 ;  /* 0x000000ff2300720c */ /* 0x000fe20003f05300 */
[----:B------:R-:W2:Y:S01]  /*4670*/  LDC R25, c[0x0][0x148] ;  /* 0x00005200ff197b82 */ /* 0x000ea20000000800 */
[-CC-:B0-----:R-:W-:Y:S01]  /*4680*/  SHF.R.U64 R20, R12, R16.reuse, R11.reuse ;  /* 0x000000100c147219 */ /* 0x181fe2000000120b */
[----:B------:R0:W4:Y:S01]  /*4690*/  F2I.U32.TRUNC.NTZ R22, R14 ;  /* 0x0000000e00167305 */ /* 0x000122000020f000 */
[----:B------:R-:W-:Y:S01]  /*46a0*/  SHF.R.U32.HI R11, RZ, R16, R11 ;  /* 0x00000010ff0b7219 */ /* 0x000fe2000001160b */
[----:B------:R-:W-:-:S04]  /*46b0*/  IMAD.MOV.U32 R13, RZ, RZ, -0x1 ;  /* 0xffffffffff0d7424 */ /* 0x000fc800078e00ff */
[----:B------:R-:W0:Y:S01]  /*46c0*/  LDC R24, c[0x0][0x700] ;  /* 0x0001c000ff187b82 */ /* 0x000e220000000800 */
[-CC-:B-1----:R-:W-:Y:S02]  /*46d0*/  SHF.R.U64 R18, R20, R28.reuse, R11.reuse ;  /* 0x0000001c14127219 */ /* 0x182fe4000000120b */
[----:B------:R-:W-:-:S05]  /*46e0*/  SHF.R.U32.HI R11, RZ, R28, R11 ;  /* 0x0000001cff0b7219 */ /* 0x000fca000001160b */
[----:B------:R-:W1:Y:S01]  /*46f0*/  LDC R29, c[0x0][0x748] ;  /* 0x0001d200ff1d7b82 */ /* 0x000e620000000800 */
[-C--:B---3--:R-:W-:Y:S02]  /*4700*/  SHF.L.U32 R12, R13, R32.reuse, RZ ;  /* 0x000000200d0c7219 */ /* 0x088fe400000006ff */
[-CC-:B------:R-:W-:Y:S02]  /*4710*/  SHF.R.U64 R23, R18, R32.reuse, R11.reuse ;  /* 0x0000002012177219 */ /* 0x180fe4000000120b */
[----:B------:R-:W-:Y:S02]  /*4720*/  SHF.R.U32.HI R13, RZ, R32, R11 ;  /* 0x00000020ff0d7219 */ /* 0x000fe4000001160b */
[----:B------:R-:W-:Y:S01]  /*4730*/  LOP3.LUT R27, RZ, R12, RZ, 0x33, !PT ;  /* 0x0000000cff1b7212 */ /* 0x000fe200078e33ff */
[----:B------:R-:W3:Y:S01]  /*4740*/  LDC R31, c[0x0][0x738] ;  /* 0x0001ce00ff1f7b82 */ /* 0x000ee20000000800 */
[----:B------:R-:W-:Y:S01]  /*4750*/  SHF.L.U32 R32, R15, R32, RZ ;  /* 0x000000200f207219 */ /* 0x000fe200000006ff */
[----:B------:R-:W-:-:S06]  /*4760*/  IMAD.MOV.U32 R12, RZ, RZ, R23 ;  /* 0x000000ffff0c7224 */ /* 0x000fcc00078e0017 */
[----:B------:R-:W0:Y:S01]  /*4770*/  LDC R33, c[0x0][0x710] ;  /* 0x0001c400ff217b82 */ /* 0x000e220000000800 */
[----:B----4-:R-:W-:Y:S05]  /*4780*/  @!P0 BRA `(.L_x_89) ;  /* 0x0000000000288947 */ /* 0x010fea0003800000 */
[----:B------:R-:W4:Y:S02]  /*4790*/  LDC R12, c[0x0][0x74c] ;  /* 0x0001d300ff0c7b82 */ /* 0x000f240000000800 */
[----:B----4-:R-:W-:-:S05]  /*47a0*/  IADD3 R11, P0, R23, R12, RZ ;  /* 0x0000000c170b7210 */ /* 0x010fca0007f1e0ff */
[----:B------:R-:W-:-:S04]  /*47b0*/  IMAD.X R19, RZ, RZ, R13, P0 ;  /* 0x000000ffff137224 */ /* 0x000fc800000e060d */
[----:B------:R-:W-:-:S04]  /*47c0*/  IMAD.WIDE.U32 R12, R19, R34, RZ ;  /* 0x00000022130c7225 */ /* 0x000fc800078e00ff */
[----:B0-----:R-:W-:-:S04]  /*47d0*/  IMAD.WIDE.U32 R14, P0, R11, R35, R12 ;  /* 0x000000230b0e7225 */ /* 0x001fc8000780000c */
[----:B------:R-:W-:-:S04]  /*47e0*/  IMAD.WIDE.U32 R12, R11, R34, RZ ;  /* 0x000000220b0c7225 */ /* 0x000fc800078e00ff */
[----:B------:R-:W-:Y:S01]  /*47f0*/  IMAD.X R17, RZ, RZ, RZ, P0 ;  /* 0x000000ffff117224 */ /* 0x000fe200000e06ff */
[----:B------:R-:W-:Y:S01]  /*4800*/  IADD3 RZ, P0, R13, R14, RZ ;  /* 0x0000000e0dff7210 */ /* 0x000fe20007f1e0ff */
[----:B------:R-:W-:-:S04]  /*4810*/  IMAD.MOV.U32 R16, RZ, RZ, R15 ;  /* 0x000000ffff107224 */ /* 0x000fc800078e000f */
[----:B------:R-:W-:-:S08]  /*4820*/  IMAD.WIDE.U32.X R12, R19, R35, R16, P0 ;  /* 0x00000023130c7225 */ /* 0x000fd000000e0410 */
.L_x_89:
[----:B-1----:R-:W-:Y:S01]  /*4830*/  SHF.R.U64 R11, R12, R29, R13 ;  /* 0x0000001d0c0b7219 */ /* 0x002fe2000000120d */
[----:B0-----:R-:W-:Y:S01]  /*4840*/  VIADD R13, R24, 0xffffffff ;  /* 0xffffffff180d7836 */ /* 0x001fe20000000000 */
[----:B------:R-:W-:Y:S01]  /*4850*/  LOP3.LUT R18, R18, R27, RZ, 0xc0, !PT ;  /* 0x0000001b12127212 */ /* 0x000fe200078ec0ff */
[----:B------:R-:W-:Y:S02]  /*4860*/  IMAD.MOV R22, RZ, RZ, -R22 ;  /* 0x000000ffff167224 */ /* 0x000fe400078e0a16 */
[----:B------:R-:W-:Y:S01]  /*4870*/  IMAD.MOV R12, RZ, RZ, -R11 ;  /* 0x000000ffff0c7224 */ /* 0x000fe200078e0a0b */
[----:B------:R-:W-:Y:S01]  /*4880*/  LOP3.LUT R13, R20, R13, RZ, 0xc0, !PT ;  /* 0x0000000d140d7212 */ /* 0x000fe200078ec0ff */
[----:B--2---:R-:W-:Y:S02]  /*4890*/  @P3 IMAD R30, R25, R22, R26 ;  /* 0x00000016191e3224 */ /* 0x004fe400078e021a */
[----:B------:R-:W-:Y:S02]  /*48a0*/  IMAD R11, R32, R11, R18 ;  /* 0x0000000b200b7224 */ /* 0x000fe400078e0212 */
[----:B---3--:R-:W-:-:S02]  /*48b0*/  IMAD R12, R12, R31, R23 ;  /* 0x0000001f0c0c7224 */ /* 0x008fc400078e0217 */
[----:B------:R-:W-:Y:S02]  /*48c0*/  IMAD R11, R11, R33, R30 ;  /* 0x000000210b0b7224 */ /* 0x000fe400078e021e */
[----:B------:R-:W-:Y:S02]  /*48d0*/  IMAD R14, R12, R24, R13 ;  /* 0x000000180c0e7224 */ /* 0x000fe400078e020d */
[----:B------:R-:W-:-:S03]  /*48e0*/  IMAD.MOV.U32 R15, RZ, RZ, 0x1 ;  /* 0x00000001ff0f7424 */ /* 0x000fc600078e00ff */
[----:B------:R-:W-:Y:S02]  /*48f0*/  SEL R20, R14, R11, !P3 ;  /* 0x0000000b0e147207 */ /* 0x000fe40005800000 */
[----:B------:R-:W-:Y:S01]  /*4900*/  SEL R11, R11, R14, !P3 ;  /* 0x0000000e0b0b7207 */ /* 0x000fe20005800000 */
[----:B------:R-:W-:Y:S01]  /*4910*/  IMAD.MOV.U32 R14, RZ, RZ, R21 ;  /* 0x000000ffff0e7224 */ /* 0x000fe200078e0015 */
[----:B------:R-:W-:-:S07]  /*4920*/  PRMT R12, R15, 0x7610, R12 ;  /* 0x000076100f0c7816 */ /* 0x000fce000000000c */
.L_x_87:
[----:B------:R-:W-:Y:S01]  /*4930*/  LOP3.LUT P0, RZ, R12, 0xff, RZ, 0xc0, !PT ;  /* 0x000000ff0cff7812 */ /* 0x000fe2000780c0ff */
[----:B------:R-:W-:-:S12]  /*4940*/  IMAD.MOV.U32 R16, RZ, RZ, R11 ;  /* 0x000000ffff107224 */ /* 0x000fd800078e000b */
[----:B------:R-:W-:Y:S05]  /*4950*/  @P0 BRA `(.L_x_90) ;  /* 0xffffffc800780947 */ /* 0x000fea000383ffff */
[----:B------:R-:W-:Y:S05]  /*4960*/  EXIT ;  /* 0x000000000000794d */ /* 0x000fea0003800000 */
.L_x_8:
[----:B0-----:R-:W-:Y:S01]  /*4970*/  ULDC.64 UR4, c[0x0][0x750] ;  /* 0x0001d40000047ab9 */ /* 0x001fe20000000a00 */
        /* <DEDUP_REMOVED lines=25> */
.L_x_92:
[----:B------:R-:W0:Y:S01]  /*4b10*/  LDC.64 R28, c[0x0][0x740] ;  /* 0x0001d000ff1c7b82 */ /* 0x000e220000000a00 */
[-CC-:B------:R-:W-:Y:S01]  /*4b20*/  SHF.R.U64 R18, R16, R8.reuse, R17.reuse ;  /* 0x0000000810127219 */ /* 0x180fe20000001211 */
[----:B------:R-:W-:Y:S01]  /*4b30*/  IMAD.MOV.U32 R27, RZ, RZ, 0x1 ;  /* 0x00000001ff1b7424 */ /* 0x000fe200078e00ff */
[----:B------:R-:W-:Y:S02]  /*4b40*/  SHF.R.U32.HI R3, RZ, R8, R17 ;  /* 0x00000008ff037219 */ /* 0x000fe40000011611 */
[----:B------:R-:W-:-:S03]  /*4b50*/  IADD3 R15, P0, RZ, -R18, RZ ;  /* 0x80000012ff0f7210 */ /* 0x000fc60007f1e0ff */
[----:B------:R-:W1:Y:S02]  /*4b60*/  LDC R14, c[0x0][0x718] ;  /* 0x0001c600ff0e7b82 */ /* 0x000e640000000800 */
[----:B------:R-:W-:Y:S02]  /*4b70*/  IMAD.X R3, RZ, RZ, ~R3, P0 ;  /* 0x000000ffff037224 */ /* 0x000fe400000e0e03 */
[----:B------:R-:W-:-:S04]  /*4b80*/  IMAD.WIDE.U32 R6, R15, R24, R4 ;  /* 0x000000180f067225 */ /* 0x000fc800078e0004 */
[----:B------:R-:W2:Y:S01]  /*4b90*/  LDC R16, c[0x0][0x708] ;  /* 0x0001c200ff107b82 */ /* 0x000ea20000000800 */
[----:B------:R-:W-:-:S04]  /*4ba0*/  IMAD R8, R3, R24, RZ ;  /* 0x0000001803087224 */ /* 0x000fc800078e02ff */
[----:B------:R-:W-:-:S03]  /*4bb0*/  IMAD R3, R15, R25, R8 ;  /* 0x000000190f037224 */ /* 0x000fc600078e0208 */
[----:B------:R-:W3:Y:S01]  /*4bc0*/  LDC R26, c[0x0][0x758] ;  /* 0x0001d600ff1a7b82 */ /* 0x000ee20000000800 */
[----:B------:R-:W-:Y:S01]  /*4bd0*/  IMAD.IADD R3, R7, 0x1, R3 ;  /* 0x0000000107037824 */ /* 0x000fe200078e0203 */
[----:B0-----:R-:W-:Y:S01]  /*4be0*/  ISETP.NE.U32.AND P0, PT, R28, RZ, PT ;  /* 0x000000ff1c00720c */ /* 0x001fe20003f05070 */
[----:B------:R-:W-:-:S03]  /*4bf0*/  IMAD.MOV.U32 R7, RZ, RZ, -0x1 ;  /* 0xffffffffff077424 */ /* 0x000fc600078e00ff */
        /* <DEDUP_REMOVED lines=8> */
[-C--:B---3--:R-:W-:Y:S02]  /*4c80*/  SHF.L.U32 R6, R7, R26.reuse, RZ ;  /* 0x0000001a07067219 */ /* 0x088fe400000006ff */
[--C-:B------:R-:W-:Y:S02]  /*4c90*/  SHF.R.U64 R24, R20, R26, R3.reuse ;  /* 0x0000001a14187219 */ /* 0x100fe40000001203 */
[----:B------:R-:W-:Y:S02]  /*4ca0*/  LOP3.LUT R31, RZ, R6, RZ, 0x33, !PT ;  /* 0x00000006ff1f7212 */ /* 0x000fe400078e33ff */
[----:B------:R-:W-:Y:S01]  /*4cb0*/  SHF.R.U32.HI R7, RZ, R26, R3 ;  /* 0x0000001aff077219 */ /* 0x000fe20000011603 */
[----:B------:R-:W3:Y:S01]  /*4cc0*/  LDC R30, c[0x0][0x710] ;  /* 0x0001c400ff1e7b82 */ /* 0x000ee20000000800 */
[----:B------:R-:W-:Y:S01]  /*4cd0*/  IMAD.MOV.U32 R6, RZ, RZ, R24 ;  /* 0x000000ffff067224 */ /* 0x000fe200078e0018 */
[----:B------:R-:W-:Y:S06]  /*4ce0*/  @!P0 BRA `(.L_x_93) ;  /* 0x0000000000288947 */ /* 0x000fec0003800000 */
        /* <DEDUP_REMOVED lines=10> */
.L_x_93:
[----:B-1----:R-:W-:Y:S01]  /*4d90*/  SHF.R.U64 R6, R6, R23, R7 ;  /* 0x0000001706067219 */ /* 0x002fe20000001207 */
[----:B0-----:R-:W-:Y:S01]  /*4da0*/  VIADD R15, R21, 0xffffffff ;  /* 0xffffffff150f7836 */ /* 0x001fe20000000000 */
[----:B------:R-:W-:Y:S01]  /*4db0*/  SHF.L.U32 R7, R27, R26, RZ ;  /* 0x0000001a1b077219 */ /* 0x000fe200000006ff */
[----:B------:R-:W-:Y:S01]  /*4dc0*/  @P3 IMAD R12, R13, R22, R10 ;  /* 0x000000160d0c3224 */ /* 0x000fe200078e020a */
[----:B------:R-:W-:Y:S01]  /*4dd0*/  LOP3.LUT R3, R20, R31, RZ, 0xc0, !PT ;  /* 0x0000001f14037212 */ /* 0x000fe200078ec0ff */
[----:B------:R-:W-:Y:S01]  /*4de0*/  IMAD.MOV R11, RZ, RZ, -R6 ;  /* 0x000000ffff0b7224 */ /* 0x000fe200078e0a06 */
[----:B------:R-:W-:Y:S01]  /*4df0*/  LOP3.LUT R8, R8, R15, RZ, 0xc0, !PT ;  /* 0x0000000f08087212 */ /* 0x000fe200078ec0ff */
[----:B------:R-:W-:Y:S02]  /*4e00*/  IMAD.MOV.U32 R17, RZ, RZ, R18 ;  /* 0x000000ffff117224 */ /* 0x000fe400078e0012 */
[----:B------:R-:W-:Y:S02]  /*4e10*/  IMAD R7, R7, R6, R3 ;  /* 0x0000000607077224 */ /* 0x000fe400078e0203 */
[----:B--2---:R-:W-:-:S02]  /*4e20*/  IMAD R3, R11, R25, R24 ;  /* 0x000000190b037224 */ /* 0x004fc400078e0218 */
[----:B------:R-:W-:Y:S02]  /*4e30*/  IMAD.MOV.U32 R6, RZ, RZ, 0x1 ;  /* 0x00000001ff067424 */ /* 0x000fe400078e00ff */
[----:B---3--:R-:W-:Y:S02]  /*4e40*/  IMAD R7, R7, R30, R12 ;  /* 0x0000001e07077224 */ /* 0x008fe400078e020c */
[----:B------:R-:W-:Y:S01]  /*4e50*/  IMAD R8, R3, R21, R8 ;  /* 0x0000001503087224 */ /* 0x000fe200078e0208 */
[----:B------:R-:W-:-:S04]  /*4e60*/  PRMT R3, R6, 0x7610, R3 ;  /* 0x0000761006037816 */ /* 0x000fc80000000003 */
[----:B------:R-:W-:Y:S02]  /*4e70*/  SEL R6, R8, R7, !P3 ;  /* 0x0000000708067207 */ /* 0x000fe40005800000 */
[----:B------:R-:W-:-:S07]  /*4e80*/  SEL R7, R7, R8, !P3 ;  /* 0x0000000807077207 */ /* 0x000fce0005800000 */
.L_x_91:
[----:B------:R-:W-:-:S08]  /*4e90*/  NOP ;  /* 0x0000000000007918 */ /* 0x000fd00000000000 */
[----:B------:R-:W0:-:S00]  /*4ea0*/  USETMAXREG.DEALLOC.CTAPOOL 0x28 ;  /* 0x00000028000079c8 */ /* 0x000e0000080e0500 */
[----:B0-----:R-:W-:-:S13]  /*4eb0*/  ISETP.NE.AND P0, PT, R9, RZ, PT ;  /* 0x000000ff0900720c */ /* 0x001fda0003f05270 */
[----:B------:R-:W-:Y:S05]  /*4ec0*/  @P0 EXIT ;  /* 0x000000000000094d */ /* 0x000fea0003800000 */
[----:B------:R-:W-:Y:S01]  /*4ed0*/  LOP3.LUT P0, RZ, R3, 0xff, RZ, 0xc0, !PT ;  /* 0x000000ff03ff7812 */ /* 0x000fe2000780c0ff */
[----:B------:R-:W-:Y:S02]  /*4ee0*/  IMAD.MOV.U32 R3, RZ, RZ, 0x1 ;  /* 0x00000001ff037424 */ /* 0x000fe400078e00ff */
[----:B------:R-:W-:-:S10]  /*4ef0*/  IMAD.MOV.U32 R15, RZ, RZ, RZ ;  /* 0x000000ffff0f7224 */ /* 0x000fd400078e00ff */
[----:B------:R-:W-:Y:S05]  /*4f00*/  @!P0 BRA `(.L_x_94) ;  /* 0x0000000c00708947 */ /* 0x000fea0003800000 */
[----:B------:R-:W0:Y:S01]  /*4f10*/  LDC R3, c[0x0][0x28c] ;  /* 0x0000a300ff037b82 */ /* 0x000e220000000800 */
[----:B------:R-:W1:Y:S01]  /*4f20*/  S2R R12, SR_CgaCtaId ;  /* 0x00000000000c7919 */ /* 0x000e620000008800 */
[----:B------:R-:W-:Y:S01]  /*4f30*/  ULDC UR5, c[0x0][0x758] ;  /* 0x0001d60000057ab9 */ /* 0x000fe20000000800 */
[----:B------:R-:W-:Y:S01]  /*4f40*/  UMOV UR7, 0xffffffff ;  /* 0xffffffff00077882 */ /* 0x000fe20000000000 */
[----:B------:R-:W-:Y:S01]  /*4f50*/  ULDC UR6, c[0x0][0xc] ;  /* 0x0000030000067ab9 */ /* 0x000fe20000000800 */
[----:B------:R-:W-:Y:S01]  /*4f60*/  USHF.L.U32 UR9, UR7, UR5, URZ ;  /* 0x0000000507097299 */ /* 0x000fe2000800063f */
[----:B------:R-:W-:Y:S01]  /*4f70*/  BSSY B0, `(.L_x_94) ;  /* 0x00000d5000007945 */ /* 0x000fe20003800000 */
[----:B------:R-:W-:Y:S01]  /*4f80*/  UMOV UR8, 0x1 ;  /* 0x0000000100087882 */ /* 0x000fe20000000000 */
[----:B------:R-:W-:Y:S01]  /*4f90*/  ULDC UR7, c[0x0][0x10] ;  /* 0x0000040000077ab9 */ /* 0x000fe20000000800 */
[----:B------:R-:W-:Y:S01]  /*4fa0*/  USHF.L.U32 UR5, UR8, UR5, URZ ;  /* 0x0000000508057299 */ /* 0x000fe2000800063f */
[----:B------:R-:W-:Y:S01]  /*4fb0*/  IMAD.MOV.U32 R16, RZ, RZ, 0x1 ;  /* 0x00000001ff107424 */ /* 0x000fe200078e00ff */
[----:B------:R-:W-:Y:S01]  /*4fc0*/  UIMAD.WIDE.U32 UR6, UR6, UR7, URZ ;  /* 0x00000007060672a5 */ /* 0x000fe2000f8e003f */
[----:B------:R-:W-:Y:S01]  /*4fd0*/  LOP3.LUT R14, R2, 0x2, RZ, 0xfc, !PT ;  /* 0x00000002020e7812 */ /* 0x000fe200078efcff */
[----:B------:R-:W-:Y:S01]  /*4fe0*/  ULDC UR8, c[0x0][0x14] ;  /* 0x0000050000087ab9 */ /* 0x000fe20000000800 */
[----:B------:R-:W-:Y:S01]  /*4ff0*/  IMAD.MOV.U32 R15, RZ, RZ, RZ ;  /* 0x000000ffff0f7224 */ /* 0x000fe200078e00ff */
[----:B------:R-:W-:-:S02]  /*5000*/  UIMAD.WIDE.U32 UR30, UR6, UR8, URZ ;  /* 0x00000008061e72a5 */ /* 0x000fc4000f8e003f */
[----:B------:R-:W-:Y:S01]  /*5010*/  UIMAD UR13, UR7, UR8, URZ ;  /* 0x00000008070d72a4 */ /* 0x000fe2000f8e023f */
[----:B------:R-:W-:Y:S01]  /*5020*/  ULDC UR4, c[0x0][0x700] ;  /* 0x0001c00000047ab9 */ /* 0x000fe20000000800 */
[----:B------:R-:W-:Y:S02]  /*5030*/  ULOP3.LUT UR21, URZ, UR9, URZ, 0x33, !UPT ;  /* 0x000000093f157292 */ /* 0x000fe4000f8e333f */
[----:B------:R-:W-:Y:S01]  /*5040*/  UIADD3 UR4, UR4, -0x1, URZ ;  /* 0xffffffff04047890 */ /* 0x000fe2000fffe03f */
[----:B0-----:R-:W-:Y:S01]  /*5050*/  VIADD R3, R3, 0x3f ;  /* 0x0000003f03037836 */ /* 0x001fe20000000000 */
[----:B------:R-:W-:Y:S01]  /*5060*/  UIADD3 UR13, UR31, UR13, URZ ;  /* 0x0000000d1f0d7290 */ /* 0x000fe2000fffe03f */
[----:B------:R-:W-:-:S03]  /*5070*/  ULDC.64 UR32, c[0x0][0x198] ;  /* 0x0000660000207ab9 */ /* 0x000fc60000000a00 */
[----:B------:R-:W-:-:S04]  /*5080*/  SHF.R.S32.HI R8, RZ, 0x1f, R3 ;  /* 0x0000001fff087819 */ /* 0x000fc80000011403 */
[----:B------:R-:W-:Y:S01]  /*5090*/  LEA.HI R8, R8, R3, RZ, 0x6 ;  /* 0x0000000308087211 */ /* 0x000fe200078f30ff */
[C---:B-1----:R-:W-:Y:S02]  /*50a0*/  IMAD.SHL.U32 R11, R12.reuse, 0x20, RZ ;  /* 0x000000200c0b7824 */ /* 0x042fe400078e00ff */
[----:B------:R-:W-:Y:S01]  /*50b0*/  IMAD.SHL.U32 R12, R12, 0x800, RZ ;  /* 0x000008000c0c7824 */ /* 0x000fe200078e00ff */
[----:B------:R-:W-:Y:S01]  /*50c0*/  SHF.R.S32.HI R10, RZ, 0x6, R8 ;  /* 0x00000006ff0a7819 */ /* 0x000fe20000011408 */
[----:B------:R-:W-:Y:S01]  /*50d0*/  IMAD.MOV.U32 R3, RZ, RZ, 0x1 ;  /* 0x00000001ff037424 */ /* 0x000fe200078e00ff */
[----:B------:R-:W-:Y:S02]  /*50e0*/  LOP3.LUT R11, R11, 0x20, RZ, 0xc0, !PT ;  /* 0x000000200b0b7812 */ /* 0x000fe400078ec0ff */
[----:B------:R-:W-:Y:S01]  /*50f0*/  LOP3.LUT R12, R12, 0x800, RZ, 0xc0, !PT ;  /* 0x000008000c0c7812 */ /* 0x000fe200078ec0ff */
[----:B------:R-:W-:-:S07]  /*5100*/  VIADD R13, R10, 0x1 ;  /* 0x000000010a0d7836 */ /* 0x000fce0000000000 */
.L_x_105:
[----:B------:R-:W-:-:S03]  /*5110*/  UMOV UR6, 0xffffffff ;  /* 0xffffffff00067882 */ /* 0x000fc60000000000 */
[----:B------:R-:W-:Y:S05]  /*5120*/  BRA.DIV UR6, `(.L_x_95) ;  /* 0x0000001606047947 */ /* 0x000fea000b800000 */
[----:B------:R-:W-:-:S13]  /*5130*/  ELECT P0, URZ, PT ;  /* 0x00000000003f782f */ /* 0x000fda0003800000 */
.L_x_125:
[----:B------:R-:W0:Y:S01]  /*5140*/  LDC R8, c[0x0][0x28c] ;  /* 0x0000a300ff087b82 */ /* 0x000e220000000800 */
[----:B------:R-:W-:Y:S01]  /*5150*/  BSSY B1, `(.L_x_96) ;  /* 0x0000045000017945 */ /* 0x000fe20003800000 */
[----:B0-----:R-:W-:-:S13]  /*5160*/  ISETP.LT.OR P0, PT, R8, 0x1, !P0 ;  /* 0x000000010800780c */ /* 0x001fda0004701670 */
[----:B------:R-:W-:Y:S05]  /*5170*/  @P0 BRA `(.L_x_97) ;  /* 0x0000000400080947 */ /* 0x000fea0003800000 */
[----:B------:R-:W-:Y:S01]  /*5180*/  IMAD.SHL.U32 R19, R7, 0x80, RZ ;  /* 0x0000008007137824 */ /* 0x000fe200078e00ff */
[----:B------:R-:W-:Y:S01]  /*5190*/  CS2R R24, SRZ ;  /* 0x0000000000187805 */ /* 0x000fe2000001ff00 */
[----:B------:R-:W-:Y:S02]  /*51a0*/  IMAD R20, R6, 0x40, R11 ;  /* 0x0000004006147824 */ /* 0x000fe400078e020b */
[----:B------:R-:W-:Y:S02]  /*51b0*/  IMAD.MOV.U32 R23, RZ, RZ, RZ ;  /* 0x000000ffff177224 */ /* 0x000fe400078e00ff */
[----:B------:R-:W-:Y:S02]  /*51c0*/  IMAD.MOV.U32 R6, RZ, RZ, R13 ;  /* 0x000000ffff067224 */ /* 0x000fe400078e000d */
[----:B------:R-:W-:Y:S02]  /*51d0*/  IMAD.MOV.U32 R7, RZ, RZ, R3 ;  /* 0x000000ffff077224 */ /* 0x000fe400078e0003 */
[----:B------:R-:W-:-:S07]  /*51e0*/  IMAD.MOV.U32 R9, RZ, RZ, R15 ;  /* 0x000000ffff097224 */ /* 0x000fce00078e000f */
.L_x_100:
[----:B------:R-:W0:Y:S01]  /*51f0*/  S2R R21, SR_CgaCtaId ;  /* 0x0000000000157919 */ /* 0x000e220000008800 */
[----:B------:R-:W-:Y:S02]  /*5200*/  MOV R8, 0x400 ;  /* 0x0000040000087802 */ /* 0x000fe40000000f00 */
[----:B------:R-:W-:-:S13]  /*5210*/  LOP3.LUT P1, RZ, R0, 0x7f, RZ, 0xc0, !PT ;  /* 0x0000007f00ff7812 */ /* 0x000fda000782c0ff */
[----:B------:R-:W1:Y:S01]  /*5220*/  @!P1 LDC R18, c[0x0][0x640] ;  /* 0x00019000ff129b82 */ /* 0x000e620000000800 */
[----:B0-----:R-:W-:Y:S02]  /*5230*/  LEA R22, R21, R8, 0x18 ;  /* 0x0000000815167211 */ /* 0x001fe400078ec0ff */
[----:B------:R-:W-:-:S03]  /*5240*/  SHF.L.U32 R8, R7, 0x1f, RZ ;  /* 0x0000001f07087819 */ /* 0x000fc600000006ff */
[----:B------:R-:W-:-:S04]  /*5250*/  IMAD R21, R9, 0x8, R22 ;  /* 0x0000000809157824 */ /* 0x000fc800078e0216 */
[----:B------:R-:W0:Y:S02]  /*5260*/  SYNCS.PHASECHK.TRANS64.TRYWAIT P0, [R21+URZ+0x68], R8 ;  /* 0x00006808150075a7 */ /* 0x000e24000800017f */
[----:B01----:R-:W-:Y:S05]  /*5270*/  @!P0 BRA `(.L_x_98) ;  /* 0x0000001000d08947 */ /* 0x003fea0003800000 */
.L_x_126:
[----:B0-----:R-:W-:Y:S01]  /*5280*/  PRMT R8, R14, 0x9910, RZ ;  /* 0x000099100e087816 */ /* 0x001fe200000000ff */
[----:B------:R0:W-:Y:S03]  /*5290*/  @!P1 SYNCS.ARRIVE.TRANS64 RZ, [R21+URZ], R18 ;  /* 0x0000001215ff99a7 */ /* 0x0001e6000800003f */
[----:B------:R-:W-:-:S13]  /*52a0*/  ISETP.NE.AND P0, PT, R8, 0x2, PT ;  /* 0x000000020800780c */ /* 0x000fda0003f05270 */
[----:B0-----:R-:W-:Y:S05]  /*52b0*/  @P0 BRA `(.L_x_99) ;  /* 0x0000000000040947 */ /* 0x001fea0003800000 */
[----:B------:R-:W-:Y:S01]  /*52c0*/  BPT.TRAP 0x1 ;  /* 0x000000040000795c */ /* 0x000fe20000300000 */
.L_x_99:
[----:B------:R-:W-:Y:S01]  /*52d0*/  IMAD R8, R9, 0x1000, R12 ;  /* 0x0000100009087824 */ /* 0x000fe200078e020c */
[----:B------:R-:W-:Y:S01]  /*52e0*/  R2UR UR25, R21 ;  /* 0x00000000151972ca */ /* 0x000fe200000e0000 */
[--C-:B------:R-:W-:Y:S01]  /*52f0*/  IMAD R18, R9, 0x2000, R22.reuse ;  /* 0x0000200009127824 */ /* 0x100fe200078e0216 */
[----:B------:R-:W-:Y:S01]  /*5300*/  R2UR UR28, R17 ;  /* 0x00000000111c72ca */ /* 0x000fe200000e0000 */
[--C-:B------:R-:W-:Y:S01]  /*5310*/  IMAD R8, R8, 0x2, R22.reuse ;  /* 0x0000000208087824 */ /* 0x100fe200078e0216 */
[----:B------:R-:W-:Y:S01]  /*5320*/  R2UR UR27, R19 ;  /* 0x00000000131b72ca */ /* 0x000fe200000e0000 */
[----:B------:R-:W-:Y:S01]  /*5330*/  IMAD R22, R9, 0x400, R22 ;  /* 0x0000040009167824 */ /* 0x000fe200078e0216 */
[----:B------:R-:W-:Y:S01]  /*5340*/  R2UR UR24, R18 ;  /* 0x00000000121872ca */ /* 0x000fe200000e0000 */
[----:B------:R-:W-:Y:S01]  /*5350*/  VIADD R6, R6, 0xffffffff ;  /* 0xffffffff06067836 */ /* 0x000fe20000000000 */
[----:B------:R-:W-:Y:S01]  /*5360*/  R2UR UR8, R8 ;  /* 0x00000000080872ca */ /* 0x000fe200000e0000 */
[----:B------:R-:W-:Y:S01]  /*5370*/  UIADD3 UR6, UP0, UR32, 0xf0, URZ ;  /* 0x000000f020067890 */ /* 0x000fe2000ff1e03f */
[----:B------:R-:W-:Y:S01]  /*5380*/  R2UR UR16, R22 ;  /* 0x00000000161072ca */ /* 0x000fe200000e0000 */
[----:B------:R-:W-:Y:S01]  /*5390*/  UIADD3 UR14, UP1, UR32, 0x1f0, URZ ;  /* 0x000001f0200e7890 */ /* 0x000fe2000ff3e03f */
[----:B------:R-:W-:Y:S01]  /*53a0*/  R2UR UR26, R24 ;  /* 0x00000000181a72ca */ /* 0x000fe200000e0000 */
[----:B------:R-:W-:Y:S01]  /*53b0*/  UIADD3 UR34, UP2, UR32, 0x2f0, URZ ;  /* 0x000002f020227890 */ /* 0x000fe2000ff5e03f */
[----:B------:R-:W-:Y:S01]  /*53c0*/  R2UR UR19, R25 ;  /* 0x00000000191372ca */ /* 0x000fe200000e0000 */
[----:B------:R-:W-:Y:S01]  /*53d0*/  UIADD3.X UR7, URZ, UR33, URZ, UP0, !UPT ;  /* 0x000000213f077290 */ /* 0x000fe200087fe43f */
[----:B------:R-:W-:Y:S01]  /*53e0*/  R2UR UR10, R23 ;  /* 0x00000000170a72ca */ /* 0x000fe200000e0000 */
[----:B------:R-:W-:Y:S01]  /*53f0*/  UIADD3.X UR15, URZ, UR33, URZ, UP1, !UPT ;  /* 0x000000213f0f7290 */ /* 0x000fe20008ffe43f */
[----:B------:R-:W-:Y:S01]  /*5400*/  R2UR UR11, R20 ;  /* 0x00000000140b72ca */ /* 0x000fe200000e0000 */
[----:B------:R-:W-:Y:S01]  /*5410*/  UIADD3 UR24, UR24, 0x180, URZ ;  /* 0x0000018018187890 */ /* 0x000fe2000fffe03f */
[----:B------:R-:W-:Y:S01]  /*5420*/  ISETP.GT.AND P1, PT, R6, 0x1, PT ;  /* 0x000000010600780c */ /* 0x000fe20003f24270 */
[----:B------:R-:W-:Y:S01]  /*5430*/  VIADD R9, R9, 0x1 ;  /* 0x0000000109097836 */ /* 0x000fe20000000000 */
[----:B------:R-:W-:Y:S01]  /*5440*/  UIADD3.X UR35, URZ, UR33, URZ, UP2, !UPT ;  /* 0x000000213f237290 */ /* 0x000fe200097fe43f */
[----:B------:R-:W-:Y:S01]  /*5450*/  VIADD R25, R25, 0x1 ;  /* 0x0000000119197836 */ /* 0x000fe20000000000 */
[----:B------:R-:W-:Y:S01]  /*5460*/  UIADD3 UR16, UR16, 0x34180, URZ ;  /* 0x0003418010107890 */ /* 0x000fe2000fffe03f */
[----:B------:R-:W-:Y:S01]  /*5470*/  VIADD R24, R24, 0x20 ;  /* 0x0000002018187836 */ /* 0x000fe20000000000 */
[----:B------:R-:W-:Y:S01]  /*5480*/  UIADD3 UR8, UR8, 0x1a180, URZ ;  /* 0x0001a18008087890 */ /* 0x000fe2000fffe03f */
[----:B------:R-:W-:Y:S01]  /*5490*/  ISETP.NE.AND P0, PT, R9, 0xd, PT ;  /* 0x0000000d0900780c */ /* 0x000fe20003f05270 */
[----:B------:R-:W-:Y:S01]  /*54a0*/  UMOV UR22, 0x0 ;  /* 0x0000000000167882 */ /* 0x000fe20000000000 */
[----:B------:R-:W-:Y:S01]  /*54b0*/  UMOV UR23, 0x10000000 ;  /* 0x1000000000177882 */ /* 0x000fe20000000000 */
[----:B------:R-:W-:Y:S01]  /*54c0*/  UMOV UR17, UR25 ;  /* 0x0000001900117c82 */ /* 0x000fe20008000000 */
[----:B------:R-:W-:Y:S01]  /*54d0*/  UMOV UR20, UR28 ;  /* 0x0000001c00147c82 */ /* 0x000fe20008000000 */
[----:B------:R-:W-:Y:S01]  /*54e0*/  UMOV UR18, UR27 ;  /* 0x0000001b00127c82 */ /* 0x000fe20008000000 */
[----:B------:R0:W-:Y:S01]  /*54f0*/  UTMALDG.3D [UR24], [UR6], desc[UR22] ;  /* 0x00001618060075b4 */ /* 0x0001e20008011000 */
[----:B------:R-:W-:Y:S01]  /*5500*/  UMOV UR29, 0x30000 ;  /* 0x00030000001d7882 */ /* 0x000fe20000000000 */
[----:B------:R-:W-:Y:S01]  /*5510*/  UMOV UR9, UR25 ;  /* 0x0000001900097c82 */ /* 0x000fe20008000000 */
[----:B------:R-:W-:Y:S01]  /*5520*/  UMOV UR12, UR28 ;  /* 0x0000001c000c7c82 */ /* 0x000fe20008000000 */
[----:B------:R-:W-:Y:S01]  /*5530*/  SEL R8, RZ, 0x1, P0 ;  /* 0x00000001ff087807 */ /* 0x000fe20000000000 */
[----:B------:R-:W-:Y:S01]  /*5540*/  VIADD R23, R23, 0x40 ;  /* 0x0000004017177836 */ /* 0x000fe20000000000 */
[----:B------:R-:W-:Y:S01]  /*5550*/  SEL R9, R9, RZ, P0 ;  /* 0x000000ff09097207 */ /* 0x000fe20000000000 */
[----:B------:R0:W-:Y:S01]  /*5560*/  UTMALDG.3D [UR16], [UR14], desc[UR22] ;  /* 0x000016100e0075b4 */ /* 0x0001e20008011000 */
[----:B------:R-:W-:Y:S01]  /*5570*/  LOP3.LUT R7, R7, R8, RZ, 0x3c, !PT ;  /* 0x0000000807077212 */ /* 0x000fe200078e3cff */
[----:B------:R0:W-:Y:S02]  /*5580*/  UTMALDG.3D.MULTICAST [UR8], [UR34], UR29, desc[UR22] ;  /* 0x00001608220073b4 */ /* 0x0001e4000801181d */
[----:B0-----:R-:W-:Y:S05]  /*5590*/  @P1 BRA `(.L_x_100) ;  /* 0xfffffffc00141947 */ /* 0x001fea000383ffff */
.L_x_97:
[----:B------:R-:W-:Y:S05]  /*55a0*/  BSYNC B1 ;  /* 0x0000000000017941 */ /* 0x000fea0003800000 */
.L_x_96:
[----:B------:R-:W-:Y:S01]  /*55b0*/  LOP3.LUT P1, RZ, R16, 0xff, RZ, 0xc0, !PT ;  /* 0x000000ff10ff7812 */ /* 0x000fe2000782c0ff */
[C---:B------:R-:W-:Y:S01]  /*55c0*/  IMAD.IADD R15, R10.reuse, 0x1, R15 ;  /* 0x000000010a0f7824 */ /* 0x040fe200078e020f */
[----:B------:R-:W-:Y:S01]  /*55d0*/  ULDC.64 UR6, c[0x0][0x750] ;  /* 0x0001d40000067ab9 */ /* 0x000fe20000000a00 */
[C---:B------:R-:W-:Y:S01]  /*55e0*/  ISETP.GE.U32.AND P2, PT, R10.reuse, 0xd, PT ;  /* 0x0000000d0a00780c */ /* 0x040fe20003f46070 */
[----:B------:R-:W-:Y:S01]  /*55f0*/  BSSY B1, `(.L_x_101) ;  /* 0x000006a000017945 */ /* 0x000fe20003800000 */
[----:B------:R-:W-:Y:S01]  /*5600*/  IMAD.MOV.U32 R17, RZ, RZ, -0x1 ;  /* 0xffffffffff117424 */ /* 0x000fe200078e00ff */
[----:B------:R-:W-:Y:S02]  /*5610*/  ISETP.GT.U32.AND P0, PT, R15, 0xc, PT ;  /* 0x0000000c0f00780c */ /* 0x000fe40003f04070 */
[----:B------:R-:W-:Y:S02]  /*5620*/  PRMT R16, RZ, 0x7610, R16 ;  /* 0x00007610ff107816 */ /* 0x000fe40000000010 */
[----:B------:R-:W-:-:S03]  /*5630*/  ISETP.LT.U32.AND P0, PT, R10, 0xd, P0 ;  /* 0x0000000d0a00780c */ /* 0x000fc60000701070 */
[----:B------:R-:W0:Y:S01]  /*5640*/  @P1 S2R R7, SR_CgaCtaId ;  /* 0x0000000000071919 */ /* 0x000e220000008800 */
[----:B------:R-:W-:-:S04]  /*5650*/  @P1 MOV R6, 0x400 ;  /* 0x0000040000061802 */ /* 0x000fc80000000f00 */
[----:B0-----:R-:W-:Y:S01]  /*5660*/  @P1 LEA R8, R7, R6, 0x18 ;  /* 0x0000000607081211 */ /* 0x001fe200078ec0ff */
[----:B------:R-:W-:Y:S01]  /*5670*/  IMAD.WIDE.U32 R6, R15, 0x4ec4ec4f, RZ ;  /* 0x4ec4ec4f0f067825 */ /* 0x000fe200078e00ff */
[----:B------:R-:W-:Y:S02]  /*5680*/  SEL R6, RZ, 0x1, !P0 ;  /* 0x00000001ff067807 */ /* 0x000fe40004000000 */
[----:B------:R0:W-:Y:S01]  /*5690*/  @P1 SYNCS.ARRIVE.TRANS64.A1T0 RZ, [R8+URZ+0xe8], RZ ;  /* 0x0000e8ff08ff19a7 */ /* 0x0001e2000810003f */
[----:B------:R-:W-:Y:S02]  /*56a0*/  IADD3 R4, P1, R4, UR30, RZ ;  /* 0x0000001e04047c10 */ /* 0x000fe4000ff3e0ff */
[----:B------:R-:W-:Y:S01]  /*56b0*/  LOP3.LUT R3, R3, R6, RZ, 0x3c, !PT ;  /* 0x0000000603037212 */ /* 0x000fe200078e3cff */
[----:B------:R-:W-:Y:S01]  /*56c0*/  IMAD.MOV.U32 R6, RZ, RZ, -0x1 ;  /* 0xffffffffff067424 */ /* 0x000fe200078e00ff */
[----:B------:R-:W-:Y:S02]  /*56d0*/  IADD3.X R5, R5, UR13, RZ, P1, !PT ;  /* 0x0000000d05057c10 */ /* 0x000fe40008ffe4ff */
[----:B------:R-:W-:-:S02]  /*56e0*/  ISETP.GE.U32.AND P0, PT, R4, UR6, PT ;  /* 0x0000000604007c0c */ /* 0x000fc4000bf06070 */
[----:B0-----:R-:W-:Y:S01]  /*56f0*/  SHF.R.U32.HI R8, RZ, 0x2, R7 ;  /* 0x00000002ff087819 */ /* 0x001fe20000011607 */
[----:B------:R-:W-:Y:S01]  /*5700*/  IMAD.MOV.U32 R7, RZ, RZ, -0x1 ;  /* 0xffffffffff077424 */ /* 0x000fe200078e00ff */
[----:B------:R-:W-:Y:S02]  /*5710*/  ISETP.GE.U32.AND.EX P0, PT, R5, UR7, PT, P0 ;  /* 0x0000000705007c0c */ /* 0x000fe4000bf06100 */
[--C-:B------:R-:W-:Y:S01]  /*5720*/  @P2 LOP3.LUT R3, R3, 0x1, R8.reuse, 0x78, !PT ;  /* 0x0000000103032812 */ /* 0x100fe200078e7808 */
[----:B------:R-:W-:Y:S01]  /*5730*/  IMAD R15, R8, -0xd, R15 ;  /* 0xfffffff3080f7824 */ /* 0x000fe200078e020f */
[----:B------:R-:W-:-:S09]  /*5740*/  PRMT R8, RZ, 0x7610, R8 ;  /* 0x00007610ff087816 */ /* 0x000fd20000000008 */
[----:B------:R-:W-:Y:S05]  /*5750*/  @P0 BRA `(.L_x_102) ;  /* 0x00000004004c0947 */ /* 0x000fea0003800000 */
[----:B------:R-:W0:Y:S01]  /*5760*/  S2R R18, SR_CTAID.X ;  /* 0x0000000000127919 */ /* 0x000e220000002500 */
[----:B------:R-:W-:Y:S01]  /*5770*/  ULDC.64 UR6, c[0x0][0x728] ;  /* 0x0001ca0000067ab9 */ /* 0x000fe20000000a00 */
[----:B------:R-:W-:Y:S01]  /*5780*/  ULDC UR9, c[0x0][0x730] ;  /* 0x0001cc0000097ab9 */ /* 0x000fe20000000800 */
[----:B------:R-:W-:Y:S01]  /*5790*/  ISETP.NE.U32.AND P0, PT, RZ, UR6, PT ;  /* 0x00000006ff007c0c */ /* 0x000fe2000bf05070 */
[----:B------:R-:W1:Y:S01]  /*57a0*/  S2R R19, SR_CTAID.Y ;  /* 0x0000000000137919 */ /* 0x000e620000002600 */
[----:B------:R-:W-:Y:S01]  /*57b0*/  ULDC UR10, c[0x0][0x150] ;  /* 0x00005400000a7ab9 */ /* 0x000fe20000000800 */
[----:B------:R-:W-:Y:S01]  /*57c0*/  IMAD.MOV.U32 R6, RZ, RZ, R4 ;  /* 0x000000ffff067224 */ /* 0x000fe200078e0004 */
[----:B------:R-:W-:Y:S01]  /*57d0*/  ISETP.NE.AND.EX P0, PT, RZ, UR7, PT, P0 ;  /* 0x00000007ff007c0c */ /* 0x000fe2000bf05300 */
[----:B------:R-:W-:Y:S01]  /*57e0*/  IMAD.MOV.U32 R7, RZ, RZ, R5 ;  /* 0x000000ffff077224 */ /* 0x000fe200078e0005 */
[----:B0-----:R-:W-:-:S11]  /*57f0*/  I2FP.F32.U32 R20, R18 ;  /* 0x0000001200147245 */ /* 0x001fd60000201000 */
[----:B------:R-:W-:Y:S05]  /*5800*/  @!P0 BRA `(.L_x_103) ;  /* 0x0000000000288947 */ /* 0x000fea0003800000 */
[----:B------:R-:W-:Y:S02]  /*5810*/  ULDC UR8, c[0x0][0x734] ;  /* 0x0001cd0000087ab9 */ /* 0x000fe40000000800 */
[----:B------:R-:W-:-:S05]  /*5820*/  IADD3 R7, P0, R4, UR8, RZ ;  /* 0x0000000804077c10 */ /* 0x000fca000ff1e0ff */
[----:B------:R-:W-:-:S04]  /*5830*/  IMAD.X R17, RZ, RZ, R5, P0 ;  /* 0x000000ffff117224 */ /* 0x000fc800000e0605 */
[----:B------:R-:W-:-:S04]  /*5840*/  IMAD.WIDE.U32 R8, R17, UR6, RZ ;  /* 0x0000000611087c25 */ /* 0x000fc8000f8e00ff */
[----:B------:R-:W-:-:S04]  /*5850*/  IMAD.WIDE.U32 R8, P0, R7, UR7, R8 ;  /* 0x0000000707087c25 */ /* 0x000fc8000f800008 */
[----:B------:R-:W-:-:S04]  /*5860*/  IMAD.WIDE.U32 R6, R7, UR6, RZ ;  /* 0x0000000607067c25 */ /* 0x000fc8000f8e00ff */
[----:B------:R-:W-:Y:S01]  /*5870*/  IMAD.MOV.U32 R6, RZ, RZ, R9 ;  /* 0x000000ffff067224 */ /* 0x000fe200078e0009 */
[----:B------:R-:W-:Y:S01]  /*5880*/  IADD3 RZ, P1, R7, R8, RZ ;  /* 0x0000000807ff7210 */ /* 0x000fe20007f3e0ff */
[----:B------:R-:W-:-:S04]  /*5890*/  IMAD.X R7, RZ, RZ, RZ, P0 ;  /* 0x000000ffff077224 */ /* 0x000fc800000e06ff */
[----:B------:R-:W-:-:S08]  /*58a0*/  IMAD.WIDE.U32.X R6, R17, UR7, R6, P1 ;  /* 0x0000000711067c25 */ /* 0x000fd000088e0406 */
.L_x_103:
[--C-:B------:R-:W-:Y:S01]  /*58b0*/  SHF.R.U64 R17, R6, UR9, R7.reuse ;  /* 0x0000000906117c19 */ /* 0x100fe20008001207 */
[----:B------:R-:W-:Y:S01]  /*58c0*/  FMUL R20, R20, UR10 ;  /* 0x0000000a14147c20 */ /* 0x000fe20008400000 */
[----:B------:R-:W0:Y:S01]  /*58d0*/  LDC R21, c[0x0][0x144] ;  /* 0x00005100ff157b82 */ /* 0x000e220000000800 */
[----:B-1----:R-:W-:Y:S01]  /*58e0*/  I2FP.F32.U32 R8, R19 ;  /* 0x0000001300087245 */ /* 0x002fe20000201000 */
[----:B------:R-:W-:Y:S01]  /*58f0*/  ULDC UR8, c[0x0][0x154] ;  /* 0x0000550000087ab9 */ /* 0x000fe20000000800 */
[----:B------:R-:W-:Y:S01]  /*5900*/  SHF.R.U32.HI R6, RZ, UR9, R7 ;  /* 0x00000009ff067c19 */ /* 0x000fe20008011607 */
[----:B------:R-:W-:Y:S01]  /*5910*/  ULDC.64 UR6, c[0x0][0x720] ;  /* 0x0001c80000067ab9 */ /* 0x000fe20000000a00 */
[----:B------:R-:W-:Y:S01]  /*5920*/  IADD3 R7, P0, RZ, -R17, RZ ;  /* 0x80000011ff077210 */ /* 0x000fe20007f1e0ff */
[----:B------:R-:W1:Y:S01]  /*5930*/  F2I.U32.TRUNC.NTZ R20, R20 ;  /* 0x0000001400147305 */ /* 0x000e62000020f000 */
[----:B------:R-:W-:Y:S01]  /*5940*/  FMUL R8, R8, UR8 ;  /* 0x0000000808087c20 */ /* 0x000fe20008400000 */
[----:B------:R-:W2:Y:S01]  /*5950*/  LDC R22, c[0x0][0x148] ;  /* 0x00005200ff167b82 */ /* 0x000ea20000000800 */
[----:B------:R-:W-:Y:S01]  /*5960*/  ULDC.64 UR8, c[0x0][0x740] ;  /* 0x0001d00000087ab9 */ /* 0x000fe20000000a00 */
[----:B------:R-:W-:Y:S01]  /*5970*/  IMAD.X R6, RZ, RZ, ~R6, P0 ;  /* 0x000000ffff067224 */ /* 0x000fe200000e0e06 */
[----:B------:R-:W-:-:S03]  /*5980*/  ISETP.NE.U32.AND P0, PT, RZ, UR8, PT ;  /* 0x00000008ff007c0c */ /* 0x000fc6000bf05070 */
[----:B------:R-:W-:Y:S01]  /*5990*/  IMAD R6, R6, UR6, RZ ;  /* 0x0000000606067c24 */ /* 0x000fe2000f8e02ff */
[----:B------:R-:W3:Y:S01]  /*59a0*/  F2I.U32.TRUNC.NTZ R8, R8 ;  /* 0x0000000800087305 */ /* 0x000ee2000020f000 */
[----:B------:R-:W-:Y:S02]  /*59b0*/  ISETP.NE.AND.EX P0, PT, RZ, UR9, PT, P0 ;  /* 0x00000009ff007c0c */ /* 0x000fe4000bf05300 */
[C---:B------:R-:W-:Y:S02]  /*59c0*/  IMAD R9, R7.reuse, UR7, R6 ;  /* 0x0000000707097c24 */ /* 0x040fe4000f8e0206 */
[----:B------:R-:W-:Y:S01]  /*59d0*/  IMAD.WIDE.U32 R6, R7, UR6, R4 ;  /* 0x0000000607067c25 */ /* 0x000fe2000f8e0004 */
[----:B------:R-:W-:-:S03]  /*59e0*/  ULDC UR6, c[0x0][0x718] ;  /* 0x0001c60000067ab9 */ /* 0x000fc60000000800 */
[----:B-1----:R-:W-:Y:S02]  /*59f0*/  IMAD.MOV R20, RZ, RZ, -R20 ;  /* 0x000000ffff147224 */ /* 0x002fe400078e0a14 */
[----:B------:R-:W-:Y:S02]  /*5a00*/  IMAD.IADD R7, R7, 0x1, R9 ;  /* 0x0000000107077824 */ /* 0x000fe400078e0209 */
[----:B0-----:R-:W-:-:S03]  /*5a10*/  IMAD R18, R21, R20, R18 ;  /* 0x0000001415127224 */ /* 0x001fc600078e0212 */
[--C-:B------:R-:W-:Y:S01]  /*5a20*/  SHF.R.U64 R20, R6, UR6, R7.reuse ;  /* 0x0000000606147c19 */ /* 0x100fe20008001207 */
[----:B---3--:R-:W-:Y:S01]  /*5a30*/  IMAD.MOV R6, RZ, RZ, -R8 ;  /* 0x000000ffff067224 */ /* 0x008fe200078e0a08 */
[----:B------:R-:W-:Y:S01]  /*5a40*/  SHF.R.U32.HI R7, RZ, UR6, R7 ;  /* 0x00000006ff077c19 */ /* 0x000fe20008011607 */
[----:B------:R-:W-:Y:S02]  /*5a50*/  ULDC UR6, c[0x0][0x708] ;  /* 0x0001c20000067ab9 */ /* 0x000fe40000000800 */
[----:B--2---:R-:W-:Y:S01]  /*5a60*/  @P3 IMAD R18, R22, R6, R19 ;  /* 0x0000000616123224 */ /* 0x004fe200078e0213 */
[--C-:B------:R-:W-:Y:S02]  /*5a70*/  SHF.R.U64 R22, R20, UR6, R7.reuse ;  /* 0x0000000614167c19 */ /* 0x100fe40008001207 */
[----:B------:R-:W-:Y:S01]  /*5a80*/  SHF.R.U32.HI R7, RZ, UR6, R7 ;  /* 0x00000006ff077c19 */ /* 0x000fe20008011607 */
[----:B------:R-:W-:-:S03]  /*5a90*/  ULDC UR6, c[0x0][0x758] ;  /* 0x0001d60000067ab9 */ /* 0x000fc60000000800 */
[--C-:B------:R-:W-:Y:S02]  /*5aa0*/  SHF.R.U64 R19, R22, UR6, R7.reuse ;  /* 0x0000000616137c19 */ /* 0x100fe40008001207 */
[----:B------:R-:W-:-:S03]  /*5ab0*/  SHF.R.U32.HI R21, RZ, UR6, R7 ;  /* 0x00000006ff157c19 */ /* 0x000fc60008011607 */
[----:B------:R-:W-:Y:S02]  /*5ac0*/  IMAD.MOV.U32 R8, RZ, RZ, R19 ;  /* 0x000000ffff087224 */ /* 0x000fe400078e0013 */
[----:B------:R-:W-:Y:S01]  /*5ad0*/  IMAD.MOV.U32 R7, RZ, RZ, R21 ;  /* 0x000000ffff077224 */ /* 0x000fe200078e0015 */
[----:B------:R-:W-:Y:S06]  /*5ae0*/  @!P0 BRA `(.L_x_104) ;  /* 0x00000000002c8947 */ /* 0x000fec0003800000 */
        /* <DEDUP_REMOVED lines=9> */
[----:B------:R-:W-:-:S04]  /*5b80*/  IMAD.WIDE.U32.X R6, R21, UR9, R6, P1 ;  /* 0x0000000915067c25 */ /* 0x000fc800088e0406 */
[----:B------:R-:W-:-:S07]  /*5b90*/  IMAD.MOV.U32 R8, RZ, RZ, R6 ;  /* 0x000000ffff087224 */ /* 0x000fce00078e0006 */
.L_x_104:
[----:B------:R-:W-:Y:S01]  /*5ba0*/  ULDC UR6, c[0x0][0x748] ;  /* 0x0001d20000067ab9 */ /* 0x000fe20000000800 */
[----:B------:R-:W-:Y:S01]  /*5bb0*/  LOP3.LUT R6, R22, UR21, RZ, 0xc0, !PT ;  /* 0x0000001516067c12 */ /* 0x000fe2000f8ec0ff */
[----:B------:R-:W-:Y:S01]  /*5bc0*/  ULDC UR7, c[0x0][0x710] ;  /* 0x0001c40000077ab9 */ /* 0x000fe20000000800 */
[----:B------:R-:W-:Y:S01]  /*5bd0*/  SHF.R.U64 R7, R8, UR6, R7 ;  /* 0x0000000608077c19 */ /* 0x000fe20008001207 */
[----:B------:R-:W-:Y:S01]  /*5be0*/  ULDC UR6, c[0x0][0x738] ;  /* 0x0001ce0000067ab9 */ /* 0x000fe20000000800 */
[----:B------:R-:W-:-:S03]  /*5bf0*/  LOP3.LUT R20, R20, UR4, RZ, 0xc0, !PT ;  /* 0x0000000414147c12 */ /* 0x000fc6000f8ec0ff */
[----:B------:R-:W-:Y:S02]  /*5c00*/  IMAD.MOV R8, RZ, RZ, -R7 ;  /* 0x000000ffff087224 */ /* 0x000fe400078e0a07 */
[----:B------:R-:W-:Y:S02]  /*5c10*/  IMAD R7, R7, UR5, R6 ;  /* 0x0000000507077c24 */ /* 0x000fe4000f8e0206 */
[----:B------:R-:W-:Y:S01]  /*5c20*/  IMAD R19, R8, UR6, R19 ;  /* 0x0000000608137c24 */ /* 0x000fe2000f8e0213 */
[----:B------:R-:W-:Y:S01]  /*5c30*/  ULDC UR6, c[0x0][0x700] ;  /* 0x0001c00000067ab9 */ /* 0x000fe20000000800 */
[----:B------:R-:W-:Y:S02]  /*5c40*/  IMAD R18, R7, UR7, R18 ;  /* 0x0000000707127c24 */ /* 0x000fe4000f8e0212 */
[----:B------:R-:W-:Y:S02]  /*5c50*/  IMAD R19, R19, UR6, R20 ;  /* 0x0000000613137c24 */ /* 0x000fe4000f8e0214 */
[----:B------:R-:W-:-:S03]  /*5c60*/  IMAD.MOV.U32 R8, RZ, RZ, 0x1 ;  /* 0x00000001ff087424 */ /* 0x000fc600078e00ff */
[----:B------:R-:W-:Y:S02]  /*5c70*/  SEL R6, R19, R18, !P3 ;  /* 0x0000001213067207 */ /* 0x000fe40005800000 */
[----:B------:R-:W-:-:S07]  /*5c80*/  SEL R7, R18, R19, !P3 ;  /* 0x0000001312077207 */ /* 0x000fce0005800000 */
.L_x_102:
[----:B------:R-:W-:Y:S05]  /*5c90*/  BSYNC B1 ;  /* 0x0000000000017941 */ /* 0x000fea0003800000 */
.L_x_101:
[----:B------:R-:W-:-:S13]  /*5ca0*/  LOP3.LUT P0, RZ, R8, 0xff, RZ, 0xc0, !PT ;  /* 0x000000ff08ff7812 */ /* 0x000fda000780c0ff */
[----:B------:R-:W-:Y:S05]  /*5cb0*/  @P0 BRA `(.L_x_105) ;  /* 0xfffffff400140947 */ /* 0x000fea000383ffff */
[----:B------:R-:W-:Y:S05]  /*5cc0*/  BSYNC B0 ;  /* 0x0000000000007941 */ /* 0x000fea0003800000 */
.L_x_94:
[----:B------:R-:W-:-:S03]  /*5cd0*/  UMOV UR6, 0xffffffff ;  /* 0xffffffff00067882 */ /* 0x000fc60000000000 */
[----:B------:R-:W-:Y:S05]  /*5ce0*/  BRA.DIV UR6, `(.L_x_106) ;  /* 0x0000000a06487947 */ /* 0x000fea000b800000 */
[----:B------:R-:W-:-:S13]  /*5cf0*/  ELECT P0, URZ, PT ;  /* 0x00000000003f782f */ /* 0x000fda0003800000 */
.L_x_129:
[----:B------:R-:W-:Y:S04]  /*5d00*/  BSSY B0, `(.L_x_107) ;  /* 0x000007c000007945 */ /* 0x000fe80003800000 */
[----:B------:R-:W-:Y:S05]  /*5d10*/  @!P0 BRA `(.L_x_108) ;  /* 0x0000000400e88947 */ /* 0x000fea0003800000 */
[----:B------:R-:W-:-:S04]  /*5d20*/  LOP3.LUT R2, R2, 0x2, RZ, 0xfc, !PT ;  /* 0x0000000202027812 */ /* 0x000fc800078efcff */
[----:B------:R-:W-:-:S13]  /*5d30*/  ISETP.NE.AND P0, PT, R2, 0x3, PT ;  /* 0x000000030200780c */ /* 0x000fda0003f05270 */
[----:B------:R-:W-:Y:S05]  /*5d40*/  @!P0 BRA `(.L_x_109) ;  /* 0x0000000000048947 */ /* 0x000fea0003800000 */
[----:B------:R-:W-:Y:S01]  /*5d50*/  BPT.TRAP 0x1 ;  /* 0x000000040000795c */ /* 0x000fe20000300000 */
.L_x_109:
[----:B------:R-:W0:Y:S01]  /*5d60*/  S2R R5, SR_CgaCtaId ;  /* 0x0000000000057919 */ /* 0x000e220000008800 */
[----:B------:R-:W-:Y:S02]  /*5d70*/  MOV R0, 0x400 ;  /* 0x0000040000007802 */ /* 0x000fe40000000f00 */
[----:B------:R-:W-:Y:S02]  /*5d80*/  SHF.L.U32 R4, R3, 0x1f, RZ ;  /* 0x0000001f03047819 */ /* 0x000fe400000006ff */
[----:B0-----:R-:W-:-:S05]  /*5d90*/  LEA R0, R5, R0, 0x18 ;  /* 0x0000000005007211 */ /* 0x001fca00078ec0ff */
[----:B------:R-:W-:-:S04]  /*5da0*/  VIADD R0, R0, 0x68 ;  /* 0x0000006800007836 */ /* 0x000fc80000000000 */
[C---:B------:R-:W-:Y:S02]  /*5db0*/  IMAD R7, R15.reuse, 0x8, R0 ;  /* 0x000000080f077824 */ /* 0x040fe400078e0200 */
[----:B------:R-:W-:Y:S02]  /*5dc0*/  VIADD R15, R15, 0x1 ;  /* 0x000000010f0f7836 */ /* 0x000fe40000000000 */
[----:B------:R-:W0:Y:S03]  /*5dd0*/  SYNCS.PHASECHK.TRANS64.TRYWAIT P0, [R7+URZ], R4 ;  /* 0x00000004070075a7 */ /* 0x000e26000800017f */
[----:B------:R-:W-:-:S04]  /*5de0*/  ISETP.NE.AND P1, PT, R15, 0xd, PT ;  /* 0x0000000d0f00780c */ /* 0x000fc80003f25270 */
[----:B------:R-:W-:Y:S02]  /*5df0*/  SEL R2, RZ, 0x1, P1 ;  /* 0x00000001ff027807 */ /* 0x000fe40000800000 */
[----:B------:R-:W-:Y:S02]  /*5e00*/  SEL R15, R15, RZ, P1 ;  /* 0x000000ff0f0f7207 */ /* 0x000fe40000800000 */
[----:B------:R-:W-:-:S03]  /*5e10*/  LOP3.LUT R6, R3, R2, RZ, 0x3c, !PT ;  /* 0x0000000203067212 */ /* 0x000fc600078e3cff */
[----:B------:R-:W-:Y:S01]  /*5e20*/  IMAD R8, R15, 0x8, R0 ;  /* 0x000000080f087824 */ /* 0x000fe200078e0200 */
[----:B------:R-:W-:Y:S01]  /*5e30*/  SHF.L.U32 R5, R6, 0x1f, RZ ;  /* 0x0000001f06057819 */ /* 0x000fe200000006ff */
[----:B0-----:R-:W-:Y:S06]  /*5e40*/  @!P0 BRA `(.L_x_110) ;  /* 0x0000000800108947 */ /* 0x001fec0003800000 */
.L_x_130:
[----:B------:R-:W1:Y:S01]  /*5e50*/  SYNCS.PHASECHK.TRANS64.TRYWAIT P0, [R8+URZ], R5 ;  /* 0x00000005080075a7 */ /* 0x000e62000800017f */
[----:B------:R-:W-:-:S05]  /*5e60*/  VIADD R2, R15, 0x1 ;  /* 0x000000010f027836 */ /* 0x000fca0000000000 */
[----:B------:R-:W-:-:S04]  /*5e70*/  ISETP.NE.AND P1, PT, R2, 0xd, PT ;  /* 0x0000000d0200780c */ /* 0x000fc80003f25270 */
[----:B------:R-:W-:Y:S02]  /*5e80*/  SEL R3, RZ, 0x1, P1 ;  /* 0x00000001ff037807 */ /* 0x000fe40000800000 */
[----:B0-----:R-:W-:Y:S02]  /*5e90*/  SEL R7, R2, RZ, P1 ;  /* 0x000000ff02077207 */ /* 0x001fe40000800000 */
[----:B------:R-:W-:-:S03]  /*5ea0*/  LOP3.LUT R6, R6, R3, RZ, 0x3c, !PT ;  /* 0x0000000306067212 */ /* 0x000fc600078e3cff */
[----:B------:R-:W-:Y:S01]  /*5eb0*/  IMAD R9, R7, 0x8, R0 ;  /* 0x0000000807097824 */ /* 0x000fe200078e0200 */
[----:B------:R-:W-:Y:S01]  /*5ec0*/  SHF.L.U32 R4, R6, 0x1f, RZ ;  /* 0x0000001f06047819 */ /* 0x000fe200000006ff */
[----:B-1----:R-:W-:Y:S06]  /*5ed0*/  @!P0 BRA `(.L_x_111) ;  /* 0x0000000800008947 */ /* 0x002fec0003800000 */
.L_x_131:
[----:B------:R-:W1:Y:S01]  /*5ee0*/  SYNCS.PHASECHK.TRANS64.TRYWAIT P0, [R9+URZ], R4 ;  /* 0x00000004090075a7 */ /* 0x000e62000800017f */
[----:B------:R-:W-:-:S05]  /*5ef0*/  VIADD R2, R7, 0x1 ;  /* 0x0000000107027836 */ /* 0x000fca0000000000 */
[----:B------:R-:W-:-:S04]  /*5f00*/  ISETP.NE.AND P1, PT, R2, 0xd, PT ;  /* 0x0000000d0200780c */ /* 0x000fc80003f25270 */
[----:B------:R-:W-:Y:S02]  /*5f10*/  SEL R3, RZ, 0x1, P1 ;  /* 0x00000001ff037807 */ /* 0x000fe40000800000 */
[----:B------:R-:W-:Y:S02]  /*5f20*/  SEL R7, R2, RZ, P1 ;  /* 0x000000ff02077207 */ /* 0x000fe40000800000 */
[----:B------:R-:W-:-:S03]  /*5f30*/  LOP3.LUT R6, R6, R3, RZ, 0x3c, !PT ;  /* 0x0000000306067212 */ /* 0x000fc600078e3cff */
[----:B0-----:R-:W-:Y:S01]  /*5f40*/  IMAD R8, R7, 0x8, R0 ;  /* 0x0000000807087824 */ /* 0x001fe200078e0200 */
[----:B------:R-:W-:Y:S01]  /*5f50*/  SHF.L.U32 R5, R6, 0x1f, RZ ;  /* 0x0000001f06057819 */ /* 0x000fe200000006ff */
[----:B-1----:R-:W-:Y:S06]  /*5f60*/  @!P0 BRA `(.L_x_112) ;  /* 0x0000000400f08947 */ /* 0x002fec0003800000 */
.L_x_132:
        /* <DEDUP_REMOVED lines=9> */
.L_x_133:
        /* <DEDUP_REMOVED lines=9> */
.L_x_134:
        /* <DEDUP_REMOVED lines=9> */
.L_x_135:
        /* <DEDUP_REMOVED lines=9> */
.L_x_136:
        /* <DEDUP_REMOVED lines=9> */
.L_x_137:
        /* <DEDUP_REMOVED lines=9> */
.L_x_138:
        /* <DEDUP_REMOVED lines=9> */
.L_x_139:
[----:B------:R-:W1:Y:S01]  /*6360*/  SYNCS.PHASECHK.TRANS64.TRYWAIT P0, [R9+URZ], R4 ;  /* 0x00000004090075a7 */ /* 0x000e62000800017f */
[----:B------:R-:W-:-:S05]  /*6370*/  VIADD R2, R7, 0x1 ;  /* 0x0000000107027836 */ /* 0x000fca0000000000 */
[----:B------:R-:W-:-:S04]  /*6380*/  ISETP.NE.AND P1, PT, R2, 0xd, PT ;  /* 0x0000000d0200780c */ /* 0x000fc80003f25270 */
[----:B------:R-:W-:Y:S02]  /*6390*/  SEL R3, RZ, 0x1, P1 ;  /* 0x00000001ff037807 */ /* 0x000fe40000800000 */
[----:B------:R-:W-:Y:S02]  /*63a0*/  SEL R7, R2, RZ, P1 ;  /* 0x000000ff02077207 */ /* 0x000fe40000800000 */
[----:B------:R-:W-:-:S03]  /*63b0*/  LOP3.LUT R11, R6, R3, RZ, 0x3c, !PT ;  /* 0x00000003060b7212 */ /* 0x000fc600078e3cff */
[----:B------:R-:W-:Y:S01]  /*63c0*/  IMAD R6, R7, 0x8, R0 ;  /* 0x0000000807067824 */ /* 0x000fe200078e0200 */
[----:B0-----:R-:W-:Y:S01]  /*63d0*/  SHF.L.U32 R5, R11, 0x1f, RZ ;  /* 0x0000001f0b057819 */ /* 0x001fe200000006ff */
[----:B-1----:R-:W-:Y:S06]  /*63e0*/  @!P0 BRA `(.L_x_120) ;  /* 0x0000000400708947 */ /* 0x002fec0003800000 */
.L_x_140:
[----:B------:R-:W1:Y:S01]  /*63f0*/  SYNCS.PHASECHK.TRANS64.TRYWAIT P0, [R6+URZ], R5 ;  /* 0x00000005060075a7 */ /* 0x000e62000800017f */
[----:B------:R-:W-:-:S05]  /*6400*/  VIADD R2, R7, 0x1 ;  /* 0x0000000107027836 */ /* 0x000fca0000000000 */
[----:B------:R-:W-:-:S04]  /*6410*/  ISETP.NE.AND P1, PT, R2, 0xd, PT ;  /* 0x0000000d0200780c */ /* 0x000fc80003f25270 */
[----:B0-----:R-:W-:Y:S02]  /*6420*/  SEL R4, RZ, 0x1, P1 ;  /* 0x00000001ff047807 */ /* 0x001fe40000800000 */
[----:B------:R-:W-:Y:S02]  /*6430*/  SEL R3, R2, RZ, P1 ;  /* 0x000000ff02037207 */ /* 0x000fe40000800000 */
[----:B------:R-:W-:Y:S01]  /*6440*/  LOP3.LUT R4, R11, R4, RZ, 0x3c, !PT ;  /* 0x000000040b047212 */ /* 0x000fe200078e3cff */
[----:B-1----:R-:W-:Y:S06]  /*6450*/  @!P0 BRA `(.L_x_121) ;  /* 0x0000000400688947 */ /* 0x002fec0003800000 */
.L_x_141:
[----:B------:R-:W-:Y:S01]  /*6460*/  IMAD R3, R3, 0x8, R0 ;  /* 0x0000000803037824 */ /* 0x000fe200078e0200 */
[----:B------:R-:W-:-:S07]  /*6470*/  SHF.L.U32 R0, R4, 0x1f, RZ ;  /* 0x0000001f04007819 */ /* 0x000fce00000006ff */
.L_x_122:
[----:B-1----:R1:W2:Y:S02]  /*6480*/  SYNCS.PHASECHK.TRANS64.TRYWAIT P0, [R3+URZ], R0 ;  /* 0x00000000030075a7 */ /* 0x0022a4000800017f */
[----:B--2---:R-:W-:Y:S05]  /*6490*/  @!P0 NANOSLEEP.SYNCS 0x989680 ;  /* 0x009896800000895d */ /* 0x004fea0003900000 */
[----:B------:R-:W2:Y:S02]  /*64a0*/  @!P0 SYNCS.PHASECHK.TRANS64 P0, [R3+URZ], R0 ;  /* 0x00000000030085a7 */ /* 0x000ea4000800007f */
[----:B--2---:R-:W-:Y:S05]  /*64b0*/  @!P0 BRA `(.L_x_122) ;  /* 0xfffffffc00f08947 */ /* 0x004fea000383ffff */
.L_x_108:
[----:B------:R-:W-:Y:S05]  /*64c0*/  BSYNC B0 ;  /* 0x0000000000007941 */ /* 0x000fea0003800000 */
.L_x_107:
[----:B------:R-:W-:Y:S05]  /*64d0*/  EXIT ;  /* 0x000000000000794d */ /* 0x000fea0003800000 */
.L_x_22:
[----:B-1----:R-:W-:-:S04]  /*64e0*/  IMAD.U32 R18, RZ, RZ, UR8 ;  /* 0x00000008ff127e24 */ /* 0x002fc8000f8e00ff */
[----:B------:R1:W4:Y:S03]  /*64f0*/  SYNCS.PHASECHK.TRANS64.TRYWAIT P0, [R18+URZ], R15 ;  /* 0x0000000f120075a7 */ /* 0x000326000800017f */
[----:B----4-:R-:W-:Y:S05]  /*6500*/  @!P0 NANOSLEEP.SYNCS 0x989680 ;  /* 0x009896800000895d */ /* 0x010fea0003900000 */
[----:B------:R-:W4:Y:S02]  /*6510*/  @!P0 SYNCS.PHASECHK.TRANS64 P0, [R18+URZ], R15 ;  /* 0x0000000f120085a7 */ /* 0x000f24000800007f */
[----:B----4-:R-:W-:Y:S05]  /*6520*/  @!P0 BRA `(.L_x_22) ;  /* 0xfffffffc00ec8947 */ /* 0x010fea000383ffff */
[----:B------:R-:W-:Y:S05]  /*6530*/  BRA `(.L_x_21) ;  /* 0xffffffb000747947 */ /* 0x000fea000383ffff */
.L_x_95:
[----:B------:R-:W-:Y:S01]  /*6540*/  BSSY B1, `(.L_x_123) ;  /* 0x0000006000017945 */ /* 0x000fe20003800000 */
[----:B------:R-:W-:-:S07]  /*6550*/  IMAD.MOV.U32 R8, RZ, RZ, -0x1 ;  /* 0xffffffffff087424 */ /* 0x000fce00078e00ff */
[----:B------:R-:W-:Y:S05]  /*6560*/  WARPSYNC.COLLECTIVE R8, `(.L_x_124) ;  /* 0x00000000080c7348 */ /* 0x000fea0003c00000 */
[----:B------:R-:W-:Y:S02]  /*6570*/  ELECT P0, UR62, PT ;  /* 0x00000000003e782f */ /* 0x000fe40003800000 */
[----:B------:R-:W-:Y:S01]  /*6580*/  MOV R8, UR62 ;  /* 0x0000003e00087c02 */ /* 0x000fe20008000f00 */
[----:B------:R-:W-:Y:S10]  /*6590*/  ENDCOLLECTIVE ;  /* 0x000000000000791b */ /* 0x000ff40003800000 */
.L_x_124:
[----:B------:R-:W-:Y:S05]  /*65a0*/  BSYNC B1 ;  /* 0x0000000000017941 */ /* 0x000fea0003800000 */
.L_x_123:
[----:B------:R-:W-:Y:S05]  /*65b0*/  BRA `(.L_x_125) ;  /* 0xffffffe800e07947 */ /* 0x000fea000383ffff */
.L_x_98:
[----:B0-----:R0:W1:Y:S02]  /*65c0*/  SYNCS.PHASECHK.TRANS64.TRYWAIT P0, [R21+URZ+0x68], R8 ;  /* 0x00006808150075a7 */ /* 0x001064000800017f */
[----:B-1----:R-:W-:Y:S05]  /*65d0*/  @!P0 NANOSLEEP.SYNCS 0x989680 ;  /* 0x009896800000895d */ /* 0x002fea0003900000 */
[----:B------:R-:W1:Y:S02]  /*65e0*/  @!P0 SYNCS.PHASECHK.TRANS64 P0, [R21+URZ+0x68], R8 ;  /* 0x00006808150085a7 */ /* 0x000e64000800007f */
[----:B-1----:R-:W-:Y:S05]  /*65f0*/  @!P0 BRA `(.L_x_98) ;  /* 0xfffffffc00f08947 */ /* 0x002fea000383ffff */
[----:B------:R-:W-:Y:S05]  /*6600*/  BRA `(.L_x_126) ;  /* 0xffffffec001c7947 */ /* 0x000fea000383ffff */
.L_x_106:
[----:B------:R-:W-:Y:S01]  /*6610*/  BSSY B0, `(.L_x_127) ;  /* 0x0000006000007945 */ /* 0x000fe20003800000 */
[----:B------:R-:W-:-:S07]  /*6620*/  IMAD.MOV.U32 R8, RZ, RZ, -0x1 ;  /* 0xffffffffff087424 */ /* 0x000fce00078e00ff */
[----:B------:R-:W-:Y:S05]  /*6630*/  WARPSYNC.COLLECTIVE R8, `(.L_x_128) ;  /* 0x00000000080c7348 */ /* 0x000fea0003c00000 */
[----:B------:R-:W-:Y:S02]  /*6640*/  ELECT P0, UR62, PT ;  /* 0x00000000003e782f */ /* 0x000fe40003800000 */
[----:B------:R-:W-:Y:S01]  /*6650*/  MOV R8, UR62 ;  /* 0x0000003e00087c02 */ /* 0x000fe20008000f00 */
[----:B------:R-:W-:Y:S10]  /*6660*/  ENDCOLLECTIVE ;  /* 0x000000000000791b */ /* 0x000ff40003800000 */
.L_x_128:
[----:B------:R-:W-:Y:S05]  /*6670*/  BSYNC B0 ;  /* 0x0000000000007941 */ /* 0x000fea0003800000 */
.L_x_127:
[----:B------:R-:W-:Y:S05]  /*6680*/  BRA `(.L_x_129) ;  /* 0xfffffff4009c7947 */ /* 0x000fea000383ffff */
.L_x_110:
[----:B0-----:R0:W1:Y:S02]  /*6690*/  SYNCS.PHASECHK.TRANS64.TRYWAIT P0, [R7+URZ], R4 ;  /* 0x00000004070075a7 */ /* 0x001064000800017f */
[----:B-1----:R-:W-:Y:S05]  /*66a0*/  @!P0 NANOSLEEP.SYNCS 0x989680 ;  /* 0x009896800000895d */ /* 0x002fea0003900000 */
[----:B------:R-:W1:Y:S02]  /*66b0*/  @!P0 SYNCS.PHASECHK.TRANS64 P0, [R7+URZ], R4 ;  /* 0x00000004070085a7 */ /* 0x000e64000800007f */
[----:B-1----:R-:W-:Y:S05]  /*66c0*/  @!P0 BRA `(.L_x_110) ;  /* 0xfffffffc00f08947 */ /* 0x002fea000383ffff */
[----:B------:R-:W-:Y:S05]  /*66d0*/  BRA `(.L_x_130) ;  /* 0xfffffff400dc7947 */ /* 0x000fea000383ffff */
.L_x_111:
[----:B0-----:R0:W1:Y:S02]  /*66e0*/  SYNCS.PHASECHK.TRANS64.TRYWAIT P0, [R8+URZ], R5 ;  /* 0x00000005080075a7 */ /* 0x001064000800017f */
[----:B-1----:R-:W-:Y:S05]  /*66f0*/  @!P0 NANOSLEEP.SYNCS 0x989680 ;  /* 0x009896800000895d */ /* 0x002fea0003900000 */
[----:B------:R-:W1:Y:S02]  /*6700*/  @!P0 SYNCS.PHASECHK.TRANS64 P0, [R8+URZ], R5 ;  /* 0x00000005080085a7 */ /* 0x000e64000800007f */
[----:B-1----:R-:W-:Y:S05]  /*6710*/  @!P0 BRA `(.L_x_111) ;  /* 0xfffffffc00f08947 */ /* 0x002fea000383ffff */
[----:B------:R-:W-:Y:S05]  /*6720*/  BRA `(.L_x_131) ;  /* 0xfffffff400ec7947 */ /* 0x000fea000383ffff */
.L_x_112:
[----:B0-----:R0:W1:Y:S02]  /*6730*/  SYNCS.PHASECHK.TRANS64.TRYWAIT P0, [R9+URZ], R4 ;  /* 0x00000004090075a7 */ /* 0x001064000800017f */
[----:B-1----:R-:W-:Y:S05]  /*6740*/  @!P0 NANOSLEEP.SYNCS 0x989680 ;  /* 0x009896800000895d */ /* 0x002fea0003900000 */
[----:B------:R-:W1:Y:S02]  /*6750*/  @!P0 SYNCS.PHASECHK.TRANS64 P0, [R9+URZ], R4 ;  /* 0x00000004090085a7 */ /* 0x000e64000800007f */
[----:B-1----:R-:W-:Y:S05]  /*6760*/  @!P0 BRA `(.L_x_112) ;  /* 0xfffffffc00f08947 */ /* 0x002fea000383ffff */
[----:B------:R-:W-:Y:S05]  /*6770*/  BRA `(.L_x_132) ;  /* 0xfffffff400fc7947 */ /* 0x000fea000383ffff */
.L_x_113:
[----:B0-----:R0:W1:Y:S02]  /*6780*/  SYNCS.PHASECHK.TRANS64.TRYWAIT P0, [R8+URZ], R5 ;  /* 0x00000005080075a7 */ /* 0x001064000800017f */
[----:B-1----:R-:W-:Y:S05]  /*6790*/  @!P0 NANOSLEEP.SYNCS 0x989680 ;  /* 0x009896800000895d */ /* 0x002fea0003900000 */
[----:B------:R-:W1:Y:S02]  /*67a0*/  @!P0 SYNCS.PHASECHK.TRANS64 P0, [R8+URZ], R5 ;  /* 0x00000005080085a7 */ /* 0x000e64000800007f */
[----:B-1----:R-:W-:Y:S05]  /*67b0*/  @!P0 BRA `(.L_x_113) ;  /* 0xfffffffc00f08947 */ /* 0x002fea000383ffff */
[----:B------:R-:W-:Y:S05]  /*67c0*/  BRA `(.L_x_133) ;  /* 0xfffffff8000c7947 */ /* 0x000fea000383ffff */
.L_x_114:
[----:B0-----:R0:W1:Y:S02]  /*67d0*/  SYNCS.PHASECHK.TRANS64.TRYWAIT P0, [R9+URZ], R4 ;  /* 0x00000004090075a7 */ /* 0x001064000800017f */
[----:B-1----:R-:W-:Y:S05]  /*67e0*/  @!P0 NANOSLEEP.SYNCS 0x989680 ;  /* 0x009896800000895d */ /* 0x002fea0003900000 */
[----:B------:R-:W1:Y:S02]  /*67f0*/  @!P0 SYNCS.PHASECHK.TRANS64 P0, [R9+URZ], R4 ;  /* 0x00000004090085a7 */ /* 0x000e64000800007f */
[----:B-1----:R-:W-:Y:S05]  /*6800*/  @!P0 BRA `(.L_x_114) ;  /* 0xfffffffc00f08947 */ /* 0x002fea000383ffff */
[----:B------:R-:W-:Y:S05]  /*6810*/  BRA `(.L_x_134) ;  /* 0xfffffff8001c7947 */ /* 0x000fea000383ffff */
.L_x_115:
[----:B0-----:R0:W1:Y:S02]  /*6820*/  SYNCS.PHASECHK.TRANS64.TRYWAIT P0, [R8+URZ], R5 ;  /* 0x00000005080075a7 */ /* 0x001064000800017f */
[----:B-1----:R-:W-:Y:S05]  /*6830*/  @!P0 NANOSLEEP.SYNCS 0x989680 ;  /* 0x009896800000895d */ /* 0x002fea0003900000 */
[----:B------:R-:W1:Y:S02]  /*6840*/  @!P0 SYNCS.PHASECHK.TRANS64 P0, [R8+URZ], R5 ;  /* 0x00000005080085a7 */ /* 0x000e64000800007f */
[----:B-1----:R-:W-:Y:S05]  /*6850*/  @!P0 BRA `(.L_x_115) ;  /* 0xfffffffc00f08947 */ /* 0x002fea000383ffff */
[----:B------:R-:W-:Y:S05]  /*6860*/  BRA `(.L_x_135) ;  /* 0xfffffff8002c7947 */ /* 0x000fea000383ffff */
.L_x_116:
[----:B0-----:R0:W1:Y:S02]  /*6870*/  SYNCS.PHASECHK.TRANS64.TRYWAIT P0, [R9+URZ], R4 ;  /* 0x00000004090075a7 */ /* 0x001064000800017f */
[----:B-1----:R-:W-:Y:S05]  /*6880*/  @!P0 NANOSLEEP.SYNCS 0x989680 ;  /* 0x009896800000895d */ /* 0x002fea0003900000 */
[----:B------:R-:W1:Y:S02]  /*6890*/  @!P0 SYNCS.PHASECHK.TRANS64 P0, [R9+URZ], R4 ;  /* 0x00000004090085a7 */ /* 0x000e64000800007f */
[----:B-1----:R-:W-:Y:S05]  /*68a0*/  @!P0 BRA `(.L_x_116) ;  /* 0xfffffffc00f08947 */ /* 0x002fea000383ffff */
[----:B------:R-:W-:Y:S05]  /*68b0*/  BRA `(.L_x_136) ;  /* 0xfffffff8003c7947 */ /* 0x000fea000383ffff */
.L_x_117:
[----:B0-----:R0:W1:Y:S02]  /*68c0*/  SYNCS.PHASECHK.TRANS64.TRYWAIT P0, [R8+URZ], R5 ;  /* 0x00000005080075a7 */ /* 0x001064000800017f */
[----:B-1----:R-:W-:Y:S05]  /*68d0*/  @!P0 NANOSLEEP.SYNCS 0x989680 ;  /* 0x009896800000895d */ /* 0x002fea0003900000 */
[----:B------:R-:W1:Y:S02]  /*68e0*/  @!P0 SYNCS.PHASECHK.TRANS64 P0, [R8+URZ], R5 ;  /* 0x00000005080085a7 */ /* 0x000e64000800007f */
[----:B-1----:R-:W-:Y:S05]  /*68f0*/  @!P0 BRA `(.L_x_117) ;  /* 0xfffffffc00f08947 */ /* 0x002fea000383ffff */
[----:B------:R-:W-:Y:S05]  /*6900*/  BRA `(.L_x_137) ;  /* 0xfffffff8004c7947 */ /* 0x000fea000383ffff */
.L_x_118:
[----:B0-----:R0:W1:Y:S02]  /*6910*/  SYNCS.PHASECHK.TRANS64.TRYWAIT P0, [R9+URZ], R4 ;  /* 0x00000004090075a7 */ /* 0x001064000800017f */
[----:B-1----:R-:W-:Y:S05]  /*6920*/  @!P0 NANOSLEEP.SYNCS 0x989680 ;  /* 0x009896800000895d */ /* 0x002fea0003900000 */
[----:B------:R-:W1:Y:S02]  /*6930*/  @!P0 SYNCS.PHASECHK.TRANS64 P0, [R9+URZ], R4 ;  /* 0x00000004090085a7 */ /* 0x000e64000800007f */
[----:B-1----:R-:W-:Y:S05]  /*6940*/  @!P0 BRA `(.L_x_118) ;  /* 0xfffffffc00f08947 */ /* 0x002fea000383ffff */
[----:B------:R-:W-:Y:S05]  /*6950*/  BRA `(.L_x_138) ;  /* 0xfffffff8005c7947 */ /* 0x000fea000383ffff */
.L_x_119:
[----:B0-----:R0:W1:Y:S02]  /*6960*/  SYNCS.PHASECHK.TRANS64.TRYWAIT P0, [R8+URZ], R5 ;  /* 0x00000005080075a7 */ /* 0x001064000800017f */
[----:B-1----:R-:W-:Y:S05]  /*6970*/  @!P0 NANOSLEEP.SYNCS 0x989680 ;  /* 0x009896800000895d */ /* 0x002fea0003900000 */
[----:B------:R-:W1:Y:S02]  /*6980*/  @!P0 SYNCS.PHASECHK.TRANS64 P0, [R8+URZ], R5 ;  /* 0x00000005080085a7 */ /* 0x000e64000800007f */
[----:B-1----:R-:W-:Y:S05]  /*6990*/  @!P0 BRA `(.L_x_119) ;  /* 0xfffffffc00f08947 */ /* 0x002fea000383ffff */
[----:B------:R-:W-:Y:S05]  /*69a0*/  BRA `(.L_x_139) ;  /* 0xfffffff8006c7947 */ /* 0x000fea000383ffff */
.L_x_120:
[----:B0-----:R0:W1:Y:S02]  /*69b0*/  SYNCS.PHASECHK.TRANS64.TRYWAIT P0, [R9+URZ], R4 ;  /* 0x00000004090075a7 */ /* 0x001064000800017f */
[----:B-1----:R-:W-:Y:S05]  /*69c0*/  @!P0 NANOSLEEP.SYNCS 0x989680 ;  /* 0x009896800000895d */ /* 0x002fea0003900000 */
[----:B------:R-:W1:Y:S02]  /*69d0*/  @!P0 SYNCS.PHASECHK.TRANS64 P0, [R9+URZ], R4 ;  /* 0x00000004090085a7 */ /* 0x000e64000800007f */
[----:B-1----:R-:W-:Y:S05]  /*69e0*/  @!P0 BRA `(.L_x_120) ;  /* 0xfffffffc00f08947 */ /* 0x002fea000383ffff */
[----:B------:R-:W-:Y:S05]  /*69f0*/  BRA `(.L_x_140) ;  /* 0xfffffff8007c7947 */ /* 0x000fea000383ffff */
.L_x_121:
[----:B0-----:R0:W1:Y:S02]  /*6a00*/  SYNCS.PHASECHK.TRANS64.TRYWAIT P0, [R6+URZ], R5 ;  /* 0x00000005060075a7 */ /* 0x001064000800017f */
[----:B-1----:R-:W-:Y:S05]  /*6a10*/  @!P0 NANOSLEEP.SYNCS 0x989680 ;  /* 0x009896800000895d */ /* 0x002fea0003900000 */
[----:B------:R-:W1:Y:S02]  /*6a20*/  @!P0 SYNCS.PHASECHK.TRANS64 P0, [R6+URZ], R5 ;  /* 0x00000005060085a7 */ /* 0x000e64000800007f */
[----:B-1----:R-:W-:Y:S05]  /*6a30*/  @!P0 BRA `(.L_x_121) ;  /* 0xfffffffc00f08947 */ /* 0x002fea000383ffff */
[----:B------:R-:W-:Y:S05]  /*6a40*/  BRA `(.L_x_141) ;  /* 0xfffffff800847947 */ /* 0x000fea000383ffff */
.L_x_142:
[----:B------:R-:W-:-:S00]  /*6a50*/  BRA `(.L_x_142) ;  /* 0xfffffffc00fc7947 */ /* 0x000fc0000383ffff */
[----:B------:R-:W-:-:S00]  /*6a60*/  NOP ;  /* 0x0000000000007918 */ /* 0x000fc00000000000 */
        /* <DEDUP_REMOVED lines=9> */
.L_x_143:


//--------------------- .nv.shared._ZN7cutlass13device_kernelINS_4gemm6kernel13GemmUniversalIN4cute5tupleIJiiiiEEENS1_10collective13CollectiveMmaINS1_40MainloopSm90TmaGmmaWarpSpecializedSparseILi13ENS5_IJNS4_1CILi2EEENSA_ILi1EEESC_EEENS1_35KernelTmaWarpSpecializedCooperativeEEENS5_IJNSA_ILi128EEENSA_ILi64EEESH_EEENS_6half_tENS5_IJNS4_6LayoutINS5_IJiNS5_IJSB_iEEEiEEENS5_IJlNS5_IJSC_SB_EEElEEEEENSK_INS5_IJNS5_IJNS5_IJNSA_ILi8EEESB_NSA_ILi4EEEEEEiEEENS5_IJNS5_IJNSA_ILi16EEESB_SB_EEEiEEEiEEENS5_IJNS5_IJNS5_IJSH_SU_NSA_ILi1024EEEEEENSA_ILi4096EEEEEENS5_IJNS5_IJSC_NSA_ILi512EEENSA_ILi32EEEEEElEEElEEEEEEEESJ_NS5_IJlSC_lEEENS4_8TiledMMAINS4_8MMA_AtomIJNS4_4SM904GMMA6SPARSE26GMMA_64x64x32_F32F16F16_SSILNS1D_5MajorE0ELS1G_0ELNS1D_7ScaleInE1ELS1H_1ELNS1D_9SparseSelE0EEEEEENSK_ISD_NS5_IJSC_NSA_ILi0EEES1L_EEEEENS5_IJNS4_10UnderscoreES1O_S1O_EEEEENS4_13SM90_TMA_LOADENS4_14ComposedLayoutINS4_7SwizzleILi2ELi4ELi3EEENS4_25smem_sparse_ptr_flag_bitsILi2ELi16EEENSK_INS5_IJNS5_IJSC_SQ_EEENS5_IJSB_S13_EEEEEENS5_IJNS5_IJS1L_SH_EEESN_EEEEEEEvNS4_8identityENS4_23SM90_TMA_LOAD_MULTICASTENS1S_INS1T_ILi3ELi4ELi3EEENS4_18smem_ptr_flag_bitsILi16EEENSK_INS5_IJSQ_SH_EEENS5_IJSH_SC_EEEEEEEvS24_EENS_8epilogue10collective6detail29Sm90TmaWarpSpecializedAdapterINS2F_15DefaultEpilogueIfNS5_IJSC_llEEES2J_NS2E_6thread17LinearCombinationIfLi1EffLNS2K_9ScaleType4KindE0ELNS_15FloatRoundStyleE2EfEENS1_15EpilogueDefaultEEEEEvvEEEEvNT_6ParamsE --------------------------
	.section	.nv.shared._ZN7cutlass13device_kernelINS_4gemm6kernel13GemmUniversalIN4cute5tupleIJiiiiEEENS1_10collective13CollectiveMmaINS1_40MainloopSm90TmaGmmaWarpSpecializedSparseILi13ENS5_IJNS4_1CILi2EEENSA_ILi1EEESC_EEENS1_35KernelTmaWarpSpecializedCooperativeEEENS5_IJNSA_ILi128EEENSA_ILi64EEESH_EEENS_6half_tENS5_IJNS4_6LayoutINS5_IJiNS5_IJSB_iEEEiEEENS5_IJlNS5_IJSC_SB_EEElEEEEENSK_INS5_IJNS5_IJNS5_IJNSA_ILi8EEESB_NSA_ILi4EEEEEEiEEENS5_IJNS5_IJNSA_ILi16EEESB_SB_EEEiEEEiEEENS5_IJNS5_IJNS5_IJSH_SU_NSA_ILi1024EEEEEENSA_ILi4096EEEEEENS5_IJNS5_IJSC_NSA_ILi512EEENSA_ILi32EEEEEElEEElEEEEEEEESJ_NS5_IJlSC_lEEENS4_8TiledMMAINS4_8MMA_AtomIJNS4_4SM904GMMA6SPARSE26GMMA_64x64x32_F32F16F16_SSILNS1D_5MajorE0ELS1G_0ELNS1D_7ScaleInE1ELS1H_1ELNS1D_9SparseSelE0EEEEEENSK_ISD_NS5_IJSC_NSA_ILi0EEES1L_EEEEENS5_IJNS4_10UnderscoreES1O_S1O_EEEEENS4_13SM90_TMA_LOADENS4_14ComposedLayoutINS4_7SwizzleILi2ELi4ELi3EEENS4_25smem_sparse_ptr_flag_bitsILi2ELi16EEENSK_INS5_IJNS5_IJSC_SQ_EEENS5_IJSB_S13_EEEEEENS5_IJNS5_IJS1L_SH_EEESN_EEEEEEEvNS4_8identityENS4_23SM90_TMA_LOAD_MULTICASTENS1S_INS1T_ILi3ELi4ELi3EEENS4_18smem_ptr_flag_bitsILi16EEENSK_INS5_IJSQ_SH_EEENS5_IJSH_SC_EEEEEEEvS24_EENS_8epilogue10collective6detail29Sm90TmaWarpSpecializedAdapterINS2F_15DefaultEpilogueIfNS5_IJSC_llEEES2J_NS2E_6thread17LinearCombinationIfLi1EffLNS2K_9ScaleType4KindE0ELNS_15FloatRoundStyleE2EfEENS1_15EpilogueDefaultEEEEEvvEEEEvNT_6ParamsE,"aw",@nobits
	.sectionflags	@""
	.align	16
	.zero		1024


//--------------------- .nv.shared.reserved.0     --------------------------
	.section	.nv.shared.reserved.0,"aw",@nobits
	.weak		__nv_reservedSMEM_offset_0_alias
	.size		__nv_reservedSMEM_offset_0_alias, 0, 0
	.other		__nv_reservedSMEM_offset_0_alias,@"STO_CUDA_RESERVED_SHARED STV_DEFAULT"
__nv_reservedSMEM_offset_0_alias:
	.zero		0


//--------------------- .nv.global                --------------------------
	.section	.nv.global,"aw",@nobits
.nv.global:
	.type		_ZN39_INTERNAL_d2698a8b_4_k_cu_aa620e90_32654cute1_E,@object
	.size		_ZN39_INTERNAL_d2698a8b_4_k_cu_aa620e90_32654cute1_E,(_ZN39_INTERNAL_d2698a8b_4_k_cu_aa620e90_32654cuda3std3__45__cpo6cbeginE - _ZN39_INTERNAL_d2698a8b_4_k_cu_aa620e90_32654cute1_E)
_ZN39_INTERNAL_d2698a8b_4_k_cu_aa620e90_32654cute1_E:
	.zero		1
	.type		_ZN39_INTERNAL_d2698a8b_4_k_cu_aa620e90_32654cuda3std3__45__cpo6cbeginE,@object
	.size		_ZN39_INTERNAL_d2698a8b_4_k_cu_aa620e90_32654cuda3std3__45__cpo6cbeginE,(_ZN39_INTERNAL_d2698a8b_4_k_cu_aa620e90_32654cuda3std3__48in_placeE - _ZN39_INTERNAL_d2698a8b_4_k_cu_aa620e90_32654cuda3std3__45__cpo6cbeginE)
_ZN39_INTERNAL_d2698a8b_4_k_cu_aa620e90_32654cuda3std3__45__cpo6cbeginE:
	.zero		1
	.type		_ZN39_INTERNAL_d2698a8b_4_k_cu_aa620e90_32654cuda3std3__48in_placeE,@object
	.size		_ZN39_INTERNAL_d2698a8b_4_k_cu_aa620e90_32654cuda3std3__48in_placeE,(_ZN39_INTERNAL_d2698a8b_4_k_cu_aa620e90_32654cuda3std6ranges3__45__cpo9iter_moveE - _ZN39_INTERNAL_d2698a8b_4_k_cu_aa620e90_32654cuda3std3__48in_placeE)
_ZN39_INTERNAL_d2698a8b_4_k_cu_aa620e90_32654cuda3std3__48in_placeE:
	.zero		1
	.type		_ZN39_INTERNAL_d2698a8b_4_k_cu_aa620e90_32654cuda3std6ranges3__45__cpo9iter_moveE,@object
	.size		_ZN39_INTERNAL_d2698a8b_4_k_cu_aa620e90_32654cuda3std6ranges3__45__cpo9iter_moveE,(_ZN39_INTERNAL_d2698a8b_4_k_cu_aa620e90_32654cuda3std3__45__cpo5beginE - _ZN39_INTERNAL_d2698a8b_4_k_cu_aa620e90_32654cuda3std6ranges3__45__cpo9iter_moveE)
_ZN39_INTERNAL_d2698a8b_4_k_cu_aa620e90_32654cuda3std6ranges3__45__cpo9iter_moveE:
	.zero		1
	.type		_ZN39_INTERNAL_d2698a8b_4_k_cu_aa620e90_32654cuda3std3__45__cpo5beginE,@object
	.size		_ZN39_INTERNAL_d2698a8b_4_k_cu_aa620e90_32654cuda3std3__45__cpo5beginE,(_ZN39_INTERNAL_d2698a8b_4_k_cu_aa620e90_32654cuda3std3__441_GLOBAL__N__d2698a8b_4_k_cu_aa620e90_32656ignoreE - _ZN39_INTERNAL_d2698a8b_4_k_cu_aa620e90_32654cuda3std3__45__cpo5beginE)
_ZN39_INTERNAL_d2698a8b_4_k_cu_aa620e90_32654cuda3std3__45__cpo5beginE:
	.zero		1
	.type		_ZN39_INTERNAL_d2698a8b_4_k_cu_aa620e90_32654cuda3std3__441_GLOBAL__N__d2698a8b_4_k_cu_aa620e90_32656ignoreE,@object
	.size		_ZN39_INTERNAL_d2698a8b_4_k_cu_aa620e90_32654cuda3std3__441_GLOBAL__N__d2698a8b_4_k_cu_aa620e90_32656ignoreE,(_ZN39_INTERNAL_d2698a8b_4_k_cu_aa620e90_32654cute7productE - _ZN39_INTERNAL_d2698a8b_4_k_cu_aa620e90_32654cuda3std3__441_GLOBAL__N__d2698a8b_4_k_cu_aa620e90_32656ignoreE)
_ZN39_INTERNAL_d2698a8b_4_k_cu_aa620e90_32654cuda3std3__441_GLOBAL__N__d2698a8b_4_k_cu_aa620e90_32656ignoreE:
	.zero		1
	.type		_ZN39_INTERNAL_d2698a8b_4_k_cu_aa620e90_32654cute7productE,@object
	.size		_ZN39_INTERNAL_d2698a8b_4_k_cu_aa620e90_32654cute7productE,(_ZN39_INTERNAL_d2698a8b_4_k_cu_aa620e90_32654cuda3std3__45__cpo3endE - _ZN39_INTERNAL_d2698a8b_4_k_cu_aa620e90_32654cute7productE)
_ZN39_INTERNAL_d2698a8b_4_k_cu_aa620e90_32654cute7productE:
	.zero		1
	.type		_ZN39_INTERNAL_d2698a8b_4_k_cu_aa620e90_32654cuda3std3__45__cpo3endE,@object
	.size		_ZN39_INTERNAL_d2698a8b_4_k_cu_aa620e90_32654cuda3std3__45__cpo3endE,(_ZN39_INTERNAL_d2698a8b_4_k_cu_aa620e90_32654cuda3std3__419piecewise_constructE - _ZN39_INTERNAL_d2698a8b_4_k_cu_aa620e90_32654cuda3std3__45__cpo3endE)
_ZN39_INTERNAL_d2698a8b_4_k_cu_aa620e90_32654cuda3std3__45__cpo3endE:
	.zero		1
	.type		_ZN39_INTERNAL_d2698a8b_4_k_cu_aa620e90_32654cuda3std3__419piecewise_constructE,@object
	.size		_ZN39_INTERNAL_d2698a8b_4_k_cu_aa620e90_32654cuda3std3__419piecewise_constructE,(_ZN39_INTERNAL_d2698a8b_4_k_cu_aa620e90_32654cuda3std3__45__cpo4cendE - _ZN39_INTERNAL_d2698a8b_4_k_cu_aa620e90_32654cuda3std3__419piecewise_constructE)
_ZN39_INTERNAL_d2698a8b_4_k_cu_aa620e90_32654cuda3std3__419piecewise_constructE:
	.zero		1
	.type		_ZN39_INTERNAL_d2698a8b_4_k_cu_aa620e90_32654cuda3std3__45__cpo4cendE,@object
	.size		_ZN39_INTERNAL_d2698a8b_4_k_cu_aa620e90_32654cuda3std3__45__cpo4cendE,(_ZN39_INTERNAL_d2698a8b_4_k_cu_aa620e90_32654cuda3std6ranges3__45__cpo4swapE - _ZN39_INTERNAL_d2698a8b_4_k_cu_aa620e90_32654cuda3std3__45__cpo4cendE)
_ZN39_INTERNAL_d2698a8b_4_k_cu_aa620e90_32654cuda3std3__45__cpo4cendE:
	.zero		1
	.type		_ZN39_INTERNAL_d2698a8b_4_k_cu_aa620e90_32654cuda3std6ranges3__45__cpo4swapE,@object
	.size		_ZN39_INTERNAL_d2698a8b_4_k_cu_aa620e90_32654cuda3std6ranges3__45__cpo4swapE,(.L_7 - _ZN39_INTERNAL_d2698a8b_4_k_cu_aa620e90_32654cuda3std6ranges3__45__cpo4swapE)
_ZN39_INTERNAL_d2698a8b_4_k_cu_aa620e90_32654cuda3std6ranges3__45__cpo4swapE:
	.zero		1
.L_7:


//--------------------- .nv.constant0._ZN7cutlass13device_kernelINS_4gemm6kernel13GemmUniversalIN4cute5tupleIJiiiiEEENS1_10collective13CollectiveMmaINS1_40MainloopSm90TmaGmmaWarpSpecializedSparseILi13ENS5_IJNS4_1CILi2EEENSA_ILi1EEESC_EEENS1_35KernelTmaWarpSpecializedCooperativeEEENS5_IJNSA_ILi128EEENSA_ILi64EEESH_EEENS_6half_tENS5_IJNS4_6LayoutINS5_IJiNS5_IJSB_iEEEiEEENS5_IJlNS5_IJSC_SB_EEElEEEEENSK_INS5_IJNS5_IJNS5_IJNSA_ILi8EEESB_NSA_ILi4EEEEEEiEEENS5_IJNS5_IJNSA_ILi16EEESB_SB_EEEiEEEiEEENS5_IJNS5_IJNS5_IJSH_SU_NSA_ILi1024EEEEEENSA_ILi4096EEEEEENS5_IJNS5_IJSC_NSA_ILi512EEENSA_ILi32EEEEEElEEElEEEEEEEESJ_NS5_IJlSC_lEEENS4_8TiledMMAINS4_8MMA_AtomIJNS4_4SM904GMMA6SPARSE26GMMA_64x64x32_F32F16F16_SSILNS1D_5MajorE0ELS1G_0ELNS1D_7ScaleInE1ELS1H_1ELNS1D_9SparseSelE0EEEEEENSK_ISD_NS5_IJSC_NSA_ILi0EEES1L_EEEEENS5_IJNS4_10UnderscoreES1O_S1O_EEEEENS4_13SM90_TMA_LOADENS4_14ComposedLayoutINS4_7SwizzleILi2ELi4ELi3EEENS4_25smem_sparse_ptr_flag_bitsILi2ELi16EEENSK_INS5_IJNS5_IJSC_SQ_EEENS5_IJSB_S13_EEEEEENS5_IJNS5_IJS1L_SH_EEESN_EEEEEEEvNS4_8identityENS4_23SM90_TMA_LOAD_MULTICASTENS1S_INS1T_ILi3ELi4ELi3EEENS4_18smem_ptr_flag_bitsILi16EEENSK_INS5_IJSQ_SH_EEENS5_IJSH_SC_EEEEEEEvS24_EENS_8epilogue10collective6detail29Sm90TmaWarpSpecializedAdapterINS2F_15DefaultEpilogueIfNS5_IJSC_llEEES2J_NS2E_6thread17LinearCombinationIfLi1EffLNS2K_9ScaleType4KindE0ELNS_15FloatRoundStyleE2EfEENS1_15EpilogueDefaultEEEEEvvEEEEvNT_6ParamsE --------------------------
	.section	.nv.constant0._ZN7cutlass13device_kernelINS_4gemm6kernel13GemmUniversalIN4cute5tupleIJiiiiEEENS1_10collective13CollectiveMmaINS1_40MainloopSm90TmaGmmaWarpSpecializedSparseILi13ENS5_IJNS4_1CILi2EEENSA_ILi1EEESC_EEENS1_35KernelTmaWarpSpecializedCooperativeEEENS5_IJNSA_ILi128EEENSA_ILi64EEESH_EEENS_6half_tENS5_IJNS4_6LayoutINS5_IJiNS5_IJSB_iEEEiEEENS5_IJlNS5_IJSC_SB_EEElEEEEENSK_INS5_IJNS5_IJNS5_IJNSA_ILi8EEESB_NSA_ILi4EEEEEEiEEENS5_IJNS5_IJNSA_ILi16EEESB_SB_EEEiEEEiEEENS5_IJNS5_IJNS5_IJSH_SU_NSA_ILi1024EEEEEENSA_ILi4096EEEEEENS5_IJNS5_IJSC_NSA_ILi512EEENSA_ILi32EEEEEElEEElEEEEEEEESJ_NS5_IJlSC_lEEENS4_8TiledMMAINS4_8MMA_AtomIJNS4_4SM904GMMA6SPARSE26GMMA_64x64x32_F32F16F16_SSILNS1D_5MajorE0ELS1G_0ELNS1D_7ScaleInE1ELS1H_1ELNS1D_9SparseSelE0EEEEEENSK_ISD_NS5_IJSC_NSA_ILi0EEES1L_EEEEENS5_IJNS4_10UnderscoreES1O_S1O_EEEEENS4_13SM90_TMA_LOADENS4_14ComposedLayoutINS4_7SwizzleILi2ELi4ELi3EEENS4_25smem_sparse_ptr_flag_bitsILi2ELi16EEENSK_INS5_IJNS5_IJSC_SQ_EEENS5_IJSB_S13_EEEEEENS5_IJNS5_IJS1L_SH_EEESN_EEEEEEEvNS4_8identityENS4_23SM90_TMA_LOAD_MULTICASTENS1S_INS1T_ILi3ELi4ELi3EEENS4_18smem_ptr_flag_bitsILi16EEENSK_INS5_IJSQ_SH_EEENS5_IJSH_SC_EEEEEEEvS24_EENS_8epilogue10collective6detail29Sm90TmaWarpSpecializedAdapterINS2F_15DefaultEpilogueIfNS5_IJSC_llEEES2J_NS2E_6thread17LinearCombinationIfLi1EffLNS2K_9ScaleType4KindE0ELNS_15FloatRoundStyleE2EfEENS1_15EpilogueDefaultEEEEEvvEEEEvNT_6ParamsE,"a",@progbits
	.sectionflags	@""
	.align	4
.nv.constant0._ZN7cutlass13device_kernelINS_4gemm6kernel13GemmUniversalIN4cute5tupleIJiiiiEEENS1_10collective13CollectiveMmaINS1_40MainloopSm90TmaGmmaWarpSpecializedSparseILi13ENS5_IJNS4_1CILi2EEENSA_ILi1EEESC_EEENS1_35KernelTmaWarpSpecializedCooperativeEEENS5_IJNSA_ILi128EEENSA_ILi64EEESH_EEENS_6half_tENS5_IJNS4_6LayoutINS5_IJiNS5_IJSB_iEEEiEEENS5_IJlNS5_IJSC_SB_EEElEEEEENSK_INS5_IJNS5_IJNS5_IJNSA_ILi8EEESB_NSA_ILi4EEEEEEiEEENS5_IJNS5_IJNSA_ILi16EEESB_SB_EEEiEEEiEEENS5_IJNS5_IJNS5_IJSH_SU_NSA_ILi1024EEEEEENSA_ILi4096EEEEEENS5_IJNS5_IJSC_NSA_ILi512EEENSA_ILi32EEEEEElEEElEEEEEEEESJ_NS5_IJlSC_lEEENS4_8TiledMMAINS4_8MMA_AtomIJNS4_4SM904GMMA6SPARSE26GMMA_64x64x32_F32F16F16_SSILNS1D_5MajorE0ELS1G_0ELNS1D_7ScaleInE1ELS1H_1ELNS1D_9SparseSelE0EEEEEENSK_ISD_NS5_IJSC_NSA_ILi0EEES1L_EEEEENS5_IJNS4_10UnderscoreES1O_S1O_EEEEENS4_13SM90_TMA_LOADENS4_14ComposedLayoutINS4_7SwizzleILi2ELi4ELi3EEENS4_25smem_sparse_ptr_flag_bitsILi2ELi16EEENSK_INS5_IJNS5_IJSC_SQ_EEENS5_IJSB_S13_EEEEEENS5_IJNS5_IJS1L_SH_EEESN_EEEEEEEvNS4_8identityENS4_23SM90_TMA_LOAD_MULTICASTENS1S_INS1T_ILi3ELi4ELi3EEENS4_18smem_ptr_flag_bitsILi16EEENSK_INS5_IJSQ_SH_EEENS5_IJSH_SC_EEEEEEEvS24_EENS_8epilogue10collective6detail29Sm90TmaWarpSpecializedAdapterINS2F_15DefaultEpilogueIfNS5_IJSC_llEEES2J_NS2E_6thread17LinearCombinationIfLi1EffLNS2K_9ScaleType4KindE0ELNS_15FloatRoundStyleE2EfEENS1_15EpilogueDefaultEEEEEvvEEEEvNT_6ParamsE:
	.zero		1920


//--------------------- SYMBOLS --------------------------

	.type		.nv.reservedSmem.offset0,@object
	.size		.nv.reservedSmem.offset0,0x4
